	.target	sm_100a

	.elftype	@"ET_EXEC"


//--------------------- .note.nv.tkinfo           --------------------------
	.section	.note.nv.tkinfo,"",@"SHT_NOTE"
	.sectionflags	@"SHF_NOTE_NV_TKINFO"
	.tkinfo
        /*0018*/ 	.word	0x00000081
        /*0030*/ 	.string	""
        /*0030*/ 	.string	"ptxas-blackwell"
        /*0030*/ 	.string	"Cuda compilation tools, release 12.9, V12.9.86"
        /*0030*/ 	.string	"Build cuda_12.9.r12.9/compiler.36037853_0"
        /*0030*/ 	.string	"-v  -suppress-debug-info  -lineinfo  -arch sm_100a "



//--------------------- .note.nv.cuver            --------------------------
	.section	.note.nv.cuver,"",@"SHT_NOTE"
	.sectionflags	@"SHF_NOTE_NV_CUVER"
        /*0018*/ 	.short	0x0001
        /*001a*/ 	.short	0x0064
        /*001c*/ 	.short	0x0001
        /*001e*/ 	.short	0x0000
        /*0020*/ 	.short	0x0001
        /*0022*/ 	.short	0x0000


//--------------------- .nv.info                  --------------------------
	.section	.nv.info,"",@"SHT_CUDA_INFO"
	.align	4


	//----- nvinfo : EIATTR_REGCOUNT
	.align		4
        /*0000*/ 	.byte	0x04, 0x2f
        /*0002*/ 	.short	(.L_4 - .L_3)
	.align		4
.L_3:
        /*0004*/ 	.word	index@(gluon_tcgen05)
        /*0008*/ 	.word	0x000000aa


	//----- nvinfo : EIATTR_FRAME_SIZE
	.align		4
.L_4:
        /*000c*/ 	.byte	0x04, 0x11
        /*000e*/ 	.short	(.L_6 - .L_5)
	.align		4
.L_5:
        /*0010*/ 	.word	index@($__internal_2_$__cuda_sm10x_tcgen05_guardrail_trap_unallocated_columns_being_dealloced)
        /*0014*/ 	.word	0x00000000


	//----- nvinfo : EIATTR_FRAME_SIZE
	.align		4
.L_6:
        /*0018*/ 	.byte	0x04, 0x11
        /*001a*/ 	.short	(.L_8 - .L_7)
	.align		4
.L_7:
        /*001c*/ 	.word	index@($__internal_1_$__cuda_sm10x_tcgen05_guardrail_trap_phase_invalid_during_alloc)
        /*0020*/ 	.word	0x00000000


	//----- nvinfo : EIATTR_FRAME_SIZE
	.align		4
.L_8:
        /*0024*/ 	.byte	0x04, 0x11
        /*0026*/ 	.short	(.L_10 - .L_9)
	.align		4
.L_9:
        /*0028*/ 	.word	index@($__internal_0_$__cuda_sm10x_tcgen05_guardrail_trap_col_being_dealloced_not_returned_by_alloc)
        /*002c*/ 	.word	0x00000000


	//----- nvinfo : EIATTR_FRAME_SIZE
	.align		4
.L_10:
        /*0030*/ 	.byte	0x04, 0x11
        /*0032*/ 	.short	(.L_12 - .L_11)
	.align		4
.L_11:
        /*0034*/ 	.word	index@(gluon_tcgen05)
        /*0038*/ 	.word	0x00000000


	//----- nvinfo : EIATTR_MIN_STACK_SIZE
	.align		4
.L_12:
        /*003c*/ 	.byte	0x04, 0x12
        /*003e*/ 	.short	(.L_14 - .L_13)
	.align		4
.L_13:
        /*0040*/ 	.word	index@(gluon_tcgen05)
        /*0044*/ 	.word	0x00000000
.L_14:


//--------------------- .nv.info.gluon_tcgen05    --------------------------
	.section	.nv.info.gluon_tcgen05,"",@"SHT_CUDA_INFO"
	.sectionflags	@""
	.align	4


	//----- nvinfo : EIATTR_CUDA_API_VERSION
	.align		4
        /*0000*/ 	.byte	0x04, 0x37
        /*0002*/ 	.short	(.L_16 - .L_15)
.L_15:
        /*0004*/ 	.word	0x00000081


	//----- nvinfo : EIATTR_KPARAM_INFO
	.align		4
.L_16:
        /*0008*/ 	.byte	0x04, 0x17
        /*000a*/ 	.short	(.L_18 - .L_17)
.L_17:
        /*000c*/ 	.word	0x00000000
        /*0010*/ 	.short	0x000a
        /*0012*/ 	.short	0x0048
        /*0014*/ 	.byte	0x00, 0xf4, 0x21, 0x00


	//----- nvinfo : EIATTR_KPARAM_INFO
	.align		4
.L_18:
        /*0018*/ 	.byte	0x04, 0x17
        /*001a*/ 	.short	(.L_20 - .L_19)
.L_19:
        /*001c*/ 	.word	0x00000000
        /*0020*/ 	.short	0x0009
        /*0022*/ 	.short	0x0040
        /*0024*/ 	.byte	0x00, 0xf4, 0x21, 0x00


	//----- nvinfo : EIATTR_KPARAM_INFO
	.align		4
.L_20:
        /*0028*/ 	.byte	0x04, 0x17
        /*002a*/ 	.short	(.L_22 - .L_21)
.L_21:
        /*002c*/ 	.word	0x00000000
        /*0030*/ 	.short	0x0008
        /*0032*/ 	.short	0x0038
        /*0034*/ 	.byte	0x00, 0xf0, 0x21, 0x00


	//----- nvinfo : EIATTR_KPARAM_INFO
	.align		4
.L_22:
        /*0038*/ 	.byte	0x04, 0x17
        /*003a*/ 	.short	(.L_24 - .L_23)
.L_23:
        /*003c*/ 	.word	0x00000000
        /*0040*/ 	.short	0x0007
        /*0042*/ 	.short	0x0030
        /*0044*/ 	.byte	0x00, 0xf0, 0x21, 0x00


	//----- nvinfo : EIATTR_KPARAM_INFO
	.align		4
.L_24:
        /*0048*/ 	.byte	0x04, 0x17
        /*004a*/ 	.short	(.L_26 - .L_25)
.L_25:
        /*004c*/ 	.word	0x00000000
        /*0050*/ 	.short	0x0006
        /*0052*/ 	.short	0x0028
        /*0054*/ 	.byte	0x00, 0xf0, 0x21, 0x00


	//----- nvinfo : EIATTR_KPARAM_INFO
	.align		4
.L_26:
        /*0058*/ 	.byte	0x04, 0x17
        /*005a*/ 	.short	(.L_28 - .L_27)
.L_27:
        /*005c*/ 	.word	0x00000000
        /*0060*/ 	.short	0x0005
        /*0062*/ 	.short	0x0020
        /*0064*/ 	.byte	0x00, 0xf0, 0x11, 0x00


	//----- nvinfo : EIATTR_KPARAM_INFO
	.align		4
.L_28:
        /*0068*/ 	.byte	0x04, 0x17
        /*006a*/ 	.short	(.L_30 - .L_29)
.L_29:
        /*006c*/ 	.word	0x00000000
        /*0070*/ 	.short	0x0004
        /*0072*/ 	.short	0x001c
        /*0074*/ 	.byte	0x00, 0xf0, 0x11, 0x00


	//----- nvinfo : EIATTR_KPARAM_INFO
	.align		4
.L_30:
        /*0078*/ 	.byte	0x04, 0x17
        /*007a*/ 	.short	(.L_32 - .L_31)
.L_31:
        /*007c*/ 	.word	0x00000000
        /*0080*/ 	.short	0x0003
        /*0082*/ 	.short	0x0018
        /*0084*/ 	.byte	0x00, 0xf0, 0x11, 0x00


	//----- nvinfo : EIATTR_KPARAM_INFO
	.align		4
.L_32:
        /*0088*/ 	.byte	0x04, 0x17
        /*008a*/ 	.short	(.L_34 - .L_33)
.L_33:
        /*008c*/ 	.word	0x00000000
        /*0090*/ 	.short	0x0002
        /*0092*/ 	.short	0x0010
        /*0094*/ 	.byte	0x00, 0xf4, 0x21, 0x00


	//----- nvinfo : EIATTR_KPARAM_INFO
	.align		4
.L_34:
        /*0098*/ 	.byte	0x04, 0x17
        /*009a*/ 	.short	(.L_36 - .L_35)
.L_35:
        /*009c*/ 	.word	0x00000000
        /*00a0*/ 	.short	0x0001
        /*00a2*/ 	.short	0x0008
        /*00a4*/ 	.byte	0x00, 0xf4, 0x21, 0x00


	//----- nvinfo : EIATTR_KPARAM_INFO
	.align		4
.L_36:
        /*00a8*/ 	.byte	0x04, 0x17
        /*00aa*/ 	.short	(.L_38 - .L_37)
.L_37:
        /*00ac*/ 	.word	0x00000000
        /*00b0*/ 	.short	0x0000
        /*00b2*/ 	.short	0x0000
        /*00b4*/ 	.byte	0x00, 0xf4, 0x21, 0x00


	//----- nvinfo : EIATTR_AT_ENTRY_FRAGMENTS
	.align		4
.L_38:
        /*00b8*/ 	.byte	0x04, 0x4f
        /*00ba*/ 	.short	(.L_40 - .L_39)


	//   ....[0]....
.L_39:
        /*00bc*/ 	.word	0x00000004


	//----- nvinfo : EIATTR_RESERVED_SMEM_USED
	.align		4
.L_40:
        /*00c0*/ 	.byte	0x01, 0x41
	.zero		2


	//----- nvinfo : EIATTR_SPARSE_MMA_MASK
	.align		4
        /*00c4*/ 	.byte	0x03, 0x50
        /*00c6*/ 	.short	0x0000


	//----- nvinfo : EIATTR_TCGEN05_1CTA_USED
	.align		4
        /*00c8*/ 	.byte	0x01, 0x51
	.zero		2


	//----- nvinfo : EIATTR_MAXREG_COUNT
	.align		4
        /*00cc*/ 	.byte	0x03, 0x1b
        /*00ce*/ 	.short	0x00ff


	//----- nvinfo : EIATTR_NUM_BARRIERS
	.align		4
        /*00d0*/ 	.byte	0x02, 0x4c
        /*00d2*/ 	.byte	0x01
	.zero		1


	//----- nvinfo : EIATTR_INT_WARP_WIDE_INSTR_OFFSETS
	.align		4
        /*00d4*/ 	.byte	0x04, 0x31
        /*00d6*/ 	.short	(.L_42 - .L_41)


	//   ....[0]....
.L_41:
        /*00d8*/ 	.word	0x00001760


	//   ....[1]....
        /*00dc*/ 	.word	0x00001780


	//   ....[2]....
        /*00e0*/ 	.word	0x00001800


	//   ....[3]....
        /*00e4*/ 	.word	0x00001910


	//   ....[4]....
        /*00e8*/ 	.word	0x00001920


	//   ....[5]....
        /*00ec*/ 	.word	0x00001990


	//   ....[6]....
        /*00f0*/ 	.word	0x000019a0


	//   ....[7]....
        /*00f4*/ 	.word	0x00001c20


	//   ....[8]....
        /*00f8*/ 	.word	0x00001c30


	//   ....[9]....
        /*00fc*/ 	.word	0x00001d50


	//   ....[10]....
        /*0100*/ 	.word	0x00001d60


	//   ....[11]....
        /*0104*/ 	.word	0x00001da0


	//   ....[12]....
        /*0108*/ 	.word	0x00001de0


	//   ....[13]....
        /*010c*/ 	.word	0x00001f80


	//   ....[14]....
        /*0110*/ 	.word	0x00001f90


	//   ....[15]....
        /*0114*/ 	.word	0x00002e10


	//   ....[16]....
        /*0118*/ 	.word	0x00002e60


	//----- nvinfo : EIATTR_COOP_GROUP_MASK_REGIDS
	.align		4
.L_42:
        /*011c*/ 	.byte	0x04, 0x29
        /*011e*/ 	.short	(.L_44 - .L_43)


	//   ....[0]....
.L_43:
        /*0120*/ 	.word	0xffffffff


	//   ....[1]....
        /*0124*/ 	.word	0xffffffff


	//   ....[2]....
        /*0128*/ 	.word	0xffffffff


	//   ....[3]....
        /*012c*/ 	.word	0xffffffff


	//   ....[4]....
        /*0130*/ 	.word	0xffffffff


	//   ....[5]....
        /*0134*/ 	.word	0xffffffff


	//   ....[6]....
        /*0138*/ 	.word	0xffffffff


	//   ....[7]....
        /*013c*/ 	.word	0xffffffff


	//   ....[8]....
        /*0140*/ 	.word	0xffffffff


	//   ....[9]....
        /*0144*/ 	.word	0xffffffff


	//----- nvinfo : EIATTR_COOP_GROUP_INSTR_OFFSETS
	.align		4
.L_44:
        /*0148*/ 	.byte	0x04, 0x28
        /*014a*/ 	.short	(.L_46 - .L_45)


	//   ....[0]....
.L_45:
        /*014c*/ 	.word	0x00000050


	//   ....[1]....
        /*0150*/ 	.word	0x00000310


	//   ....[2]....
        /*0154*/ 	.word	0x00000500


	//   ....[3]....
        /*0158*/ 	.word	0x000009a0


	//   ....[4]....
        /*015c*/ 	.word	0x00000ae0


	//   ....[5]....
        /*0160*/ 	.word	0x00000fe0


	//   ....[6]....
        /*0164*/ 	.word	0x00001120


	//   ....[7]....
        /*0168*/ 	.word	0x00001610


	//   ....[8]....
        /*016c*/ 	.word	0x00002ca0


	//   ....[9]....
        /*0170*/ 	.word	0x00002f10


	//----- nvinfo : EIATTR_VRC_CTA_INIT_COUNT
	.align		4
.L_46:
        /*0174*/ 	.byte	0x02, 0x4a
        /*0176*/ 	.byte	0x80
	.zero		1


	//----- nvinfo : EIATTR_MBARRIER_INSTR_OFFSETS
	.align		4
        /*0178*/ 	.byte	0x04, 0x39
        /*017a*/ 	.short	(.L_48 - .L_47)


	//   ....[0]....
.L_47:
        /*017c*/ 	.word	0x00001820
        /*0180*/ 	.word	0x000000ff
        /*0184*/ 	.word	0x0000c000
        /*0188*/ 	.short	0x0100
        /*018a*/ 	.byte	0x08
	.zero		1


	//   ....[1]....
        /*018c*/ 	.word	0x00001830
        /*0190*/ 	.word	0x000000ff
        /*0194*/ 	.word	0x0000c010
        /*0198*/ 	.short	0x0100
        /*019a*/ 	.byte	0x08
	.zero		1


	//   ....[2]....
        /*019c*/ 	.word	0x00001ae0
        /*01a0*/ 	.word	0x000000ff
        /*01a4*/ 	.word	0x0000c000
        /*01a8*/ 	.short	0x010a
        /*01aa*/ 	.byte	0x08
	.zero		1


	//   ....[3]....
        /*01ac*/ 	.word	0x00001c80
        /*01b0*/ 	.word	0x000000ff
        /*01b4*/ 	.word	0x0000c010
        /*01b8*/ 	.short	0x010a
        /*01ba*/ 	.byte	0x08
	.zero		1


	//   ....[4]....
        /*01bc*/ 	.word	0x00001e60
        /*01c0*/ 	.word	0x000000ff
        /*01c4*/ 	.word	0x0000c000
        /*01c8*/ 	.short	0x010a
        /*01ca*/ 	.byte	0x08
	.zero		1


	//   ....[5]....
        /*01cc*/ 	.word	0x00001fd0
        /*01d0*/ 	.word	0x000000ff
        /*01d4*/ 	.word	0x0000c010
        /*01d8*/ 	.short	0x010a
        /*01da*/ 	.byte	0x08
	.zero		1


	//   ....[6]....
        /*01dc*/ 	.word	0x00002060
        /*01e0*/ 	.word	0x000000ff
        /*01e4*/ 	.word	0x0000c000
        /*01e8*/ 	.short	0x0108
        /*01ea*/ 	.byte	0x08
	.zero		1


	//   ....[7]....
        /*01ec*/ 	.word	0x00002070
        /*01f0*/ 	.word	0x000000ff
        /*01f4*/ 	.word	0x0000c010
        /*01f8*/ 	.short	0x0108
        /*01fa*/ 	.byte	0x08
	.zero		1


	//   ....[8]....
        /*01fc*/ 	.word	0x00002f30
        /*0200*/ 	.word	0x000000ff
        /*0204*/ 	.word	0x0000c000
        /*0208*/ 	.short	0x010a
        /*020a*/ 	.byte	0x08
	.zero		1


	//   ....[9]....
        /*020c*/ 	.word	0x00002f60
        /*0210*/ 	.word	0x000000ff
        /*0214*/ 	.word	0x0000c010
        /*0218*/ 	.short	0x010a
        /*021a*/ 	.byte	0x08
	.zero		1


	//   ....[10]....
        /*021c*/ 	.word	0x00002f90
        /*0220*/ 	.word	0x000000ff
        /*0224*/ 	.word	0x0000c000
        /*0228*/ 	.short	0x010a
        /*022a*/ 	.byte	0x08
	.zero		1


	//   ....[11]....
        /*022c*/ 	.word	0x00002fc0
        /*0230*/ 	.word	0x000000ff
        /*0234*/ 	.word	0x0000c010
        /*0238*/ 	.short	0x010a
        /*023a*/ 	.byte	0x08
	.zero		1


	//----- nvinfo : EIATTR_NUM_MBARRIERS
	.align		4
.L_48:
        /*023c*/ 	.byte	0x03, 0x38
        /*023e*/ 	.short	0x0002


	//----- nvinfo : EIATTR_EXIT_INSTR_OFFSETS
	.align		4
        /*0240*/ 	.byte	0x04, 0x1c
        /*0242*/ 	.short	(.L_50 - .L_49)


	//   ....[0]....
.L_49:
        /*0244*/ 	.word	0x00002f20


	//----- nvinfo : EIATTR_REQNTID
	.align		4
.L_50:
        /*0248*/ 	.byte	0x04, 0x10
        /*024a*/ 	.short	(.L_52 - .L_51)
.L_51:
        /*024c*/ 	.word	0x00000080
        /*0250*/ 	.word	0x00000001
        /*0254*/ 	.word	0x00000001


	//----- nvinfo : EIATTR_CRS_STACK_SIZE
	.align		4
.L_52:
        /*0258*/ 	.byte	0x04, 0x1e
        /*025a*/ 	.short	(.L_54 - .L_53)
.L_53:
        /*025c*/ 	.word	0x00000000


	//----- nvinfo : EIATTR_CBANK_PARAM_SIZE
	.align		4
.L_54:
        /*0260*/ 	.byte	0x03, 0x19
        /*0262*/ 	.short	0x0050


	//----- nvinfo : EIATTR_PARAM_CBANK
	.align		4
        /*0264*/ 	.byte	0x04, 0x0a
        /*0266*/ 	.short	(.L_56 - .L_55)
	.align		4
.L_55:
        /*0268*/ 	.word	index@(.nv.constant0.gluon_tcgen05)
        /*026c*/ 	.short	0x0380
        /*026e*/ 	.short	0x0050


	//----- nvinfo : EIATTR_SW_WAR
	.align		4
.L_56:
        /*0270*/ 	.byte	0x04, 0x36
        /*0272*/ 	.short	(.L_58 - .L_57)
.L_57:
        /*0274*/ 	.word	0x00000008
.L_58:


//--------------------- .nv.compat                --------------------------
	.section	.nv.compat,"",@"SHT_CUDA_COMPAT_INFO"
	.align	4
        /*0000*/ 	.byte	0x02, 0x02, 0x02, 0x00, 0x02, 0x05, 0x05, 0x00, 0x02, 0x03, 0x03, 0x00, 0x02, 0x06, 0x01, 0x00


//--------------------- .nv.callgraph             --------------------------
	.section	.nv.callgraph,"",@"SHT_CUDA_CALLGRAPH"
	.align	4
	.sectionentsize	8
	.align		4
        /*0000*/ 	.word	0x00000000
	.align		4
        /*0004*/ 	.word	0xffffffff
	.align		4
        /*0008*/ 	.word	0x00000000
	.align		4
        /*000c*/ 	.word	0xfffffffe
	.align		4
        /*0010*/ 	.word	0x00000000
	.align		4
        /*0014*/ 	.word	0xfffffffd
	.align		4
        /*0018*/ 	.word	0x00000000
	.align		4
        /*001c*/ 	.word	0xfffffffc


//--------------------- .text.gluon_tcgen05       --------------------------
	.section	.text.gluon_tcgen05,"ax",@progbits
	.align	128
        .global         gluon_tcgen05
        .type           gluon_tcgen05,@function
        .size           gluon_tcgen05,(.L_x_73 - gluon_tcgen05)
        .other          gluon_tcgen05,@"STO_CUDA_ENTRY STV_DEFAULT"
gluon_tcgen05:
.text.gluon_tcgen05:
[----:B------:R-:W1:Y:S01]  /*0000*/  LDC R1, c[0x0][0x37c] ;  /* 0x0000df00ff017b82 */ /* 0x000e620000000800 */
[----:B------:R-:W2:Y:S02]  /*0010*/  S2R R0, SR_TID.X ;  /* 0x0000000000007919 */ /* 0x000ea40000002100 */
[----:B--2---:R-:W-:-:S13]  /*0020*/  ISETP.GE.U32.AND P2, PT, R0, 0x20, PT ;  /* 0x000000200000780c */ /* 0x004fda0003f46070 */
[----:B------:R-:W-:Y:S05]  /*0030*/  @P2 BRA `(.L_x_0) ;  /* 0x0000000000b82947 */ /* 0x000fea0003800000 */
[----:B------:R-:W2:Y:S01]  /*0040*/  S2UR UR6, SR_CgaCtaId ;  /* 0x00000000000679c3 */ /* 0x000ea20000008800 */
[----:B------:R-:W-:Y:S01]  /*0050*/  NOP ;  /* 0x0000000000007918 */ /* 0x000fe20000000000 */
[----:B------:R-:W-:Y:S02]  /*0060*/  UMOV UR4, 0x40 ;  /* 0x0000004000047882 */ /* 0x000fe40000000000 */
[----:B--2---:R-:W-:-:S09]  /*0070*/  ULEA UR4, UR6, UR4, 0x18 ;  /* 0x0000000406047291 */ /* 0x004fd2000f8ec0ff */
[----:B------:R-:W2:Y:S01]  /*0080*/  LDS.U8 R2, [UR4] ;  /* 0x00000004ff027984 */ /* 0x000ea20008000000 */
[----:B------:R-:W-:Y:S02]  /*0090*/  UMOV UR4, 0x400 ;  /* 0x0000040000047882 */ /* 0x000fe40000000000 */
[----:B------:R-:W-:Y:S01]  /*00a0*/  ULEA UR4, UR6, UR4, 0x18 ;  /* 0x0000000406047291 */ /* 0x000fe2000f8ec0ff */
[----:B--2---:R-:W-:-:S13]  /*00b0*/  ISETP.NE.AND P0, PT, R2, RZ, PT ;  /* 0x000000ff0200720c */ /* 0x004fda0003f05270 */
[----:B------:R-:W-:Y:S05]  /*00c0*/  @P0 BRA `(.L_x_1) ;  /* 0x00000000007c0947 */ /* 0x000fea0003800000 */
[----:B------:R-:W-:-:S13]  /*00d0*/  ELECT P0, URZ, PT ;  /* 0x0000000000ff782f */ /* 0x000fda0003800000 */
[----:B------:R-:W-:Y:S05]  /*00e0*/  @!P0 BRA `(.L_x_2) ;  /* 0x0000000000848947 */ /* 0x000fea0003800000 */
[----:B------:R-:W-:Y:S01]  /*00f0*/  UMOV UR5, 0x8 ;  /* 0x0000000800057882 */ /* 0x000fe20000000000 */
[----:B------:R-:W-:Y:S02]  /*0100*/  IMAD.MOV.U32 R5, RZ, RZ, 0x1 ;  /* 0x00000001ff057424 */ /* 0x000fe400078e00ff */
[----:B------:R-:W-:Y:S02]  /*0110*/  IMAD.MOV.U32 R3, RZ, RZ, 0xff ;  /* 0x000000ffff037424 */ /* 0x000fe400078e00ff */
[----:B------:R-:W-:Y:S04]  /*0120*/  DEPBAR.LE SB2, 0x36 ;  /* 0x0000ad800000791a */ /* 0x000fe80000000000 */
[----:B------:R-:W2:Y:S02]  /*0130*/  UTCATOMSWS.FIND_AND_SET.ALIGN UP0, UR5, UR5 ;  /* 0x00000005000575e3 */ /* 0x000ea40008000800 */
[----:B--2---:R-:W-:-:S04]  /*0140*/  PLOP3.LUT P0, PT, PT, PT, UP0, 0x80, 0x8 ;  /* 0x000000000008781c */ /* 0x004fc80003f0f008 */
[----:B------:R-:W-:-:S04]  /*0150*/  SEL R2, RZ, 0xffffffff, !P0 ;  /* 0xffffffffff027807 */ /* 0x000fc80004000000 */
[----:B------:R-:W-:Y:S01]  /*0160*/  ISETP.NE.AND P0, PT, R2, RZ, PT ;  /* 0x000000ff0200720c */ /* 0x000fe20003f05270 */
[----:B------:R-:W-:-:S12]  /*0170*/  IMAD.U32 R2, RZ, RZ, UR5 ;  /* 0x00000005ff027e24 */ /* 0x000fd8000f8e00ff */
[----:B------:R-:W-:Y:S05]  /*0180*/  @P0 BRA `(.L_x_3) ;  /* 0x0000000000240947 */ /* 0x000fea0003800000 */
.L_x_4:
[----:B------:R-:W-:Y:S05]  /*0190*/  NANOSLEEP 0x64 ;  /* 0x000000640000795d */ /* 0x000fea0003800000 */
[----:B------:R-:W-:-:S05]  /*01a0*/  UMOV UR5, 0x8 ;  /* 0x0000000800057882 */ /* 0x000fca0000000000 */
[----:B------:R-:W-:Y:S04]  /*01b0*/  DEPBAR.LE SB2, 0x36 ;  /* 0x0000ad800000791a */ /* 0x000fe80000000000 */
[----:B------:R-:W2:Y:S02]  /*01c0*/  UTCATOMSWS.FIND_AND_SET.ALIGN UP0, UR5, UR5 ;  /* 0x00000005000575e3 */ /* 0x000ea40008000800 */
[----:B--2---:R-:W-:-:S04]  /*01d0*/  PLOP3.LUT P0, PT, PT, PT, UP0, 0x80, 0x8 ;  /* 0x000000000008781c */ /* 0x004fc80003f0f008 */
[----:B------:R-:W-:-:S04]  /*01e0*/  SEL R2, RZ, 0xffffffff, !P0 ;  /* 0xffffffffff027807 */ /* 0x000fc80004000000 */
[----:B------:R-:W-:Y:S01]  /*01f0*/  ISETP.NE.AND P0, PT, R2, RZ, PT ;  /* 0x000000ff0200720c */ /* 0x000fe20003f05270 */
[----:B------:R-:W-:-:S12]  /*0200*/  IMAD.U32 R2, RZ, RZ, UR5 ;  /* 0x00000005ff027e24 */ /* 0x000fd8000f8e00ff */
[----:B------:R-:W-:Y:S05]  /*0210*/  @!P0 BRA `(.L_x_4) ;  /* 0xfffffffc00dc8947 */ /* 0x000fea000383ffff */
.L_x_3:
[C---:B------:R-:W-:Y:S01]  /*0220*/  VIADD R4, R2.reuse, 0x10 ;  /* 0x0000001002047836 */ /* 0x040fe20000000000 */
[----:B------:R-:W-:Y:S01]  /*0230*/  UMOV UR5, 0x50 ;  /* 0x0000005000057882 */ /* 0x000fe20000000000 */
[----:B------:R-:W-:Y:S01]  /*0240*/  SHF.L.U32 R3, R3, R2, RZ ;  /* 0x0000000203037219 */ /* 0x000fe200000006ff */
[----:B------:R-:W-:Y:S01]  /*0250*/  ULEA UR5, UR6, UR5, 0x18 ;  /* 0x0000000506057291 */ /* 0x000fe2000f8ec0ff */
[----:B------:R-:W-:Y:S01]  /*0260*/  IMAD.SHL.U32 R2, R2, 0x20, RZ ;  /* 0x0000002002027824 */ /* 0x000fe200078e00ff */
[----:B------:R-:W-:-:S04]  /*0270*/  SHF.L.U32 R4, R5, R4, RZ ;  /* 0x0000000405047219 */ /* 0x000fc800000006ff */
[----:B------:R-:W-:-:S05]  /*0280*/  LOP3.LUT R3, R4, R3, RZ, 0xfc, !PT ;  /* 0x0000000304037212 */ /* 0x000fca00078efcff */
[----:B------:R2:W-:Y:S04]  /*0290*/  ATOMS.OR RZ, [UR5], R3 ;  /* 0x00000003ffff798c */ /* 0x0005e8000b000005 */
[----:B------:R2:W-:Y:S01]  /*02a0*/  STS [UR4], R2 ;  /* 0x00000002ff007988 */ /* 0x0005e20008000804 */
[----:B------:R-:W-:Y:S05]  /*02b0*/  BRA `(.L_x_2) ;  /* 0x0000000000107947 */ /* 0x000fea0003800000 */
.L_x_1:
[----:B------:R-:W-:Y:S01]  /*02c0*/  IMAD.MOV.U32 R3, RZ, RZ, -0x1 ;  /* 0xffffffffff037424 */ /* 0x000fe200078e00ff */
[----:B------:R-:W-:-:S04]  /*02d0*/  MOV R2, 0x300 ;  /* 0x0000030000027802 */ /* 0x000fc80000000f00 */
[----:B------:R2:W-:Y:S03]  /*02e0*/  STS [UR4], R3 ;  /* 0x00000003ff007988 */ /* 0x0005e60008000804 */
[----:B-12---:R-:W-:Y:S05]  /*02f0*/  CALL.REL.NOINC `($__internal_1_$__cuda_sm10x_tcgen05_guardrail_trap_phase_invalid_during_alloc) ;  /* 0x0000002c00487944 */ /* 0x006fea0003c00000 */
.L_x_2:
[----:B------:R-:W-:Y:S05]  /*0300*/  WARPSYNC.ALL ;  /* 0x0000000000007948 */ /* 0x000fea0003800000 */
[----:B------:R-:W-:Y:S01]  /*0310*/  NOP ;  /* 0x0000000000007918 */ /* 0x000fe20000000000 */
.L_x_0:
[----:B------:R-:W3:Y:S08]  /*0320*/  S2UR UR4, SR_CgaCtaId ;  /* 0x00000000000479c3 */ /* 0x000ef00000008800 */
[----:B------:R-:W-:Y:S01]  /*0330*/  BAR.SYNC.DEFER_BLOCKING 0x0 ;  /* 0x0000000000007b1d */ /* 0x000fe20000010000 */
[----:B------:R-:W-:-:S05]  /*0340*/  LOP3.LUT R10, R0, 0x7f, RZ, 0xc0, !PT ;  /* 0x0000007f000a7812 */ /* 0x000fca00078ec0ff */
[----:B------:R-:W-:Y:S02]  /*0350*/  UMOV UR8, 0x400 ;  /* 0x0000040000087882 */ /* 0x000fe40000000000 */
[----:B------:R-:W4:Y:S08]  /*0360*/  LDC R4, c[0x0][0x398] ;  /* 0x0000e600ff047b82 */ /* 0x000f300000000800 */
[----:B------:R-:W5:Y:S01]  /*0370*/  LDC R13, c[0x0][0x3a0] ;  /* 0x0000e800ff0d7b82 */ /* 0x000f620000000800 */
[----:B---3--:R-:W-:-:S07]  /*0380*/  ULEA UR8, UR4, UR8, 0x18 ;  /* 0x0000000804087291 */ /* 0x008fce000f8ec0ff */
[----:B------:R-:W3:Y:S02]  /*0390*/  S2UR UR11, SR_CTAID.Y ;  /* 0x00000000000b79c3 */ /* 0x000ee40000002600 */
[----:B--2---:R-:W2:Y:S06]  /*03a0*/  LDS R3, [UR8] ;  /* 0x00000008ff037984 */ /* 0x004eac0008000800 */
[----:B------:R-:W-:Y:S06]  /*03b0*/  BAR.SYNC.DEFER_BLOCKING 0x0 ;  /* 0x0000000000007b1d */ /* 0x000fec0000010000 */
[----:B------:R-:W-:Y:S05]  /*03c0*/  @P2 BRA `(.L_x_5) ;  /* 0x0000000000182947 */ /* 0x000fea0003800000 */
[----:B------:R-:W-:Y:S01]  /*03d0*/  ELECT P0, URZ, PT ;  /* 0x0000000000ff782f */ /* 0x000fe20003800000 */
[----:B------:R-:W-:Y:S01]  /*03e0*/  IMAD.MOV.U32 R2, RZ, RZ, 0x1 ;  /* 0x00000001ff027424 */ /* 0x000fe200078e00ff */
[----:B------:R-:W-:Y:S01]  /*03f0*/  UMOV UR5, 0x40 ;  /* 0x0000004000057882 */ /* 0x000fe20000000000 */
[----:B------:R-:W-:Y:S01]  /*0400*/  UVIRTCOUNT.DEALLOC.SMPOOL 0x80 ;  /* 0x000000800000784c */ /* 0x000fe20000000000 */
[----:B------:R-:W-:-:S09]  /*0410*/  ULEA UR5, UR4, UR5, 0x18 ;  /* 0x0000000504057291 */ /* 0x000fd2000f8ec0ff */
[----:B------:R5:W-:Y:S03]  /*0420*/  @P0 STS.U8 [UR5], R2 ;  /* 0x00000002ff000988 */ /* 0x000be60008000005 */
.L_x_5:
[----:B------:R-:W5:Y:S01]  /*0430*/  S2UR UR4, SR_CTAID.Z ;  /* 0x00000000000479c3 */ /* 0x000f620000002700 */
[----:B------:R-:W4:Y:S01]  /*0440*/  LDCU UR5, c[0x0][0x370] ;  /* 0x00006e00ff0577ac */ /* 0x000f220008000800 */
[----:B------:R-:W-:Y:S01]  /*0450*/  ISETP.GE.U32.AND P0, PT, R10, 0x20, PT ;  /* 0x000000200a00780c */ /* 0x000fe20003f06070 */
[----:B----4-:R-:W-:Y:S01]  /*0460*/  VIADD R4, R4, 0xffffffff ;  /* 0xffffffff04047836 */ /* 0x010fe20000000000 */
[C---:B------:R-:W-:Y:S01]  /*0470*/  ISETP.NE.U32.AND P3, PT, R10.reuse, RZ, PT ;  /* 0x000000ff0a00720c */ /* 0x040fe20003f65070 */
[----:B------:R-:W5:Y:S01]  /*0480*/  LDCU UR6, c[0x0][0x374] ;  /* 0x00006e80ff0677ac */ /* 0x000f620008000800 */
[----:B------:R-:W-:Y:S01]  /*0490*/  LEA R11, R10, UR8, 0x2 ;  /* 0x000000080a0b7c11 */ /* 0x000fe2000f8e10ff */
[----:B-----5:R-:W-:Y:S01]  /*04a0*/  VIADD R12, R13, 0xffffffff ;  /* 0xffffffff0d0c7836 */ /* 0x020fe20000000000 */
[----:B------:R-:W4:Y:S01]  /*04b0*/  S2UR UR14, SR_CTAID.X ;  /* 0x00000000000e79c3 */ /* 0x000f220000002500 */
[----:B------:R-:W5:Y:S01]  /*04c0*/  LDCU.64 UR16, c[0x0][0x3c0] ;  /* 0x00007800ff1077ac */ /* 0x000f620008000a00 */
[----:B--2---:R-:W-:Y:S01]  /*04d0*/  R2UR UR32, R3 ;  /* 0x00000000032072ca */ /* 0x004fe200000e0000 */
[----:B------:R-:W-:Y:S04]  /*04e0*/  BSSY.RECONVERGENT B0, `(.L_x_6) ;  /* 0x0000011000007945 */ /* 0x000fe80003800200 */
[----:B------:R2:W-:Y:S01]  /*04f0*/  @!P0 STS [R11], RZ ;  /* 0x000000ff0b008388 */ /* 0x0005e20000000800 */
[----:B------:R-:W-:-:S03]  /*0500*/  NOP ;  /* 0x0000000000007918 */ /* 0x000fc60000000000 */
[----:B------:R2:W-:Y:S01]  /*0510*/  @!P3 STS [UR8+0x24], R4 ;  /* 0x00002404ff00b988 */ /* 0x0005e20008000808 */
[----:B---3--:R-:W-:-:S03]  /*0520*/  UIMAD UR4, UR4, UR6, UR11 ;  /* 0x00000006040472a4 */ /* 0x008fc6000f8e020b */
[----:B------:R2:W-:Y:S01]  /*0530*/  @!P3 STS [UR8+0x20], R12 ;  /* 0x0000200cff00b988 */ /* 0x0005e20008000808 */
[----:B----4-:R-:W-:-:S04]  /*0540*/  UIMAD UR4, UR4, UR5, UR14 ;  /* 0x00000005040472a4 */ /* 0x010fc8000f8e020e */
[----:B------:R-:W-:-:S04]  /*0550*/  UIMAD UR4, UR4, 0x180, URZ ;  /* 0x00000180040478a4 */ /* 0x000fc8000f8e02ff */
[----:B-----5:R-:W-:-:S04]  /*0560*/  UIADD3 UR12, UP0, UPT, UR4, UR16, URZ ;  /* 0x00000010040c7290 */ /* 0x020fc8000ff1e0ff */
[----:B------:R-:W-:Y:S01]  /*0570*/  ULEA.HI.X.SX32 UR13, UR4, UR17, 0x1, UP0 ;  /* 0x00000011040d7291 */ /* 0x000fe200080f0eff */
[----:B--2---:R-:W-:Y:S11]  /*0580*/  @P3 BRA `(.L_x_7) ;  /* 0x0000000000183947 */ /* 0x004ff60003800000 */
[----:B------:R-:W2:Y:S01]  /*0590*/  LDS R2, [UR8+0x8] ;  /* 0x00000808ff027984 */ /* 0x000ea20008000800 */
[----:B------:R-:W3:Y:S01]  /*05a0*/  LDC.64 R6, c[0x0][0x380] ;  /* 0x0000e000ff067b82 */ /* 0x000ee20000000a00 */
[----:B------:R-:W-:Y:S02]  /*05b0*/  IMAD.MOV.U32 R3, RZ, RZ, 0x70 ;  /* 0x00000070ff037424 */ /* 0x000fe400078e00ff */
[----:B---3--:R3:W-:Y:S03]  /*05c0*/  STS.64 [UR8], R6 ;  /* 0x00000006ff007988 */ /* 0x0087e60008000a08 */
[----:B--2---:R-:W-:-:S05]  /*05d0*/  LOP3.LUT R2, R2, 0x10, R3, 0xd8, !PT ;  /* 0x0000001002027812 */ /* 0x004fca00078ed803 */
[----:B------:R3:W-:Y:S02]  /*05e0*/  STS [UR8+0x8], R2 ;  /* 0x00000802ff007988 */ /* 0x0007e40008000808 */
.L_x_7:
[----:B------:R-:W-:Y:S05]  /*05f0*/  BSYNC.RECONVERGENT B0 ;  /* 0x0000000000007941 */ /* 0x000fea0003800200 */
.L_x_6:
[----:B------:R-:W-:Y:S04]  /*0600*/  BSSY.RECONVERGENT B0, `(.L_x_8) ;  /* 0x000000a000007945 */ /* 0x000fe80003800200 */
[----:B------:R-:W-:Y:S05]  /*0610*/  @P3 BRA `(.L_x_9) ;  /* 0x0000000000203947 */ /* 0x000fea0003800000 */
[----:B---3--:R-:W2:Y:S01]  /*0620*/  LDS R2, [UR8+0x34] ;  /* 0x00003408ff027984 */ /* 0x008ea20008000800 */
[----:B------:R-:W-:Y:S02]  /*0630*/  IMAD.MOV.U32 R3, RZ, RZ, 0x3f000000 ;  /* 0x3f000000ff037424 */ /* 0x000fe400078e00ff */
[----:B------:R-:W-:Y:S01]  /*0640*/  @!P3 IMAD.MOV.U32 R5, RZ, RZ, 0x7f ;  /* 0x0000007fff05b424 */ /* 0x000fe200078e00ff */
[----:B------:R-:W3:Y:S02]  /*0650*/  @!P3 LDS R6, [UR8+0x38] ;  /* 0x00003808ff06b984 */ /* 0x000ee40008000800 */
[----:B--2---:R-:W-:Y:S02]  /*0660*/  LOP3.LUT R2, R2, 0xff000000, R3, 0xb8, !PT ;  /* 0xff00000002027812 */ /* 0x004fe400078eb803 */
[----:B---3--:R-:W-:-:S03]  /*0670*/  @!P3 LOP3.LUT R3, R6, 0xff, R5, 0xb8, !PT ;  /* 0x000000ff0603b812 */ /* 0x008fc600078eb805 */
[----:B------:R2:W-:Y:S04]  /*0680*/  STS [UR8+0x34], R2 ;  /* 0x00003402ff007988 */ /* 0x0005e80008000808 */
[----:B------:R2:W-:Y:S02]  /*0690*/  @!P3 STS [UR8+0x38], R3 ;  /* 0x00003803ff00b988 */ /* 0x0005e40008000808 */
.L_x_9:
[----:B------:R-:W-:Y:S05]  /*06a0*/  BSYNC.RECONVERGENT B0 ;  /* 0x0000000000007941 */ /* 0x000fea0003800200 */
.L_x_8:
[----:B------:R-:W-:Y:S04]  /*06b0*/  BSSY.RECONVERGENT B0, `(.L_x_10) ;  /* 0x000000e000007945 */ /* 0x000fe80003800200 */
[----:B------:R-:W-:Y:S05]  /*06c0*/  @P3 BRA `(.L_x_11) ;  /* 0x0000000000303947 */ /* 0x000fea0003800000 */
[----:B--2---:R-:W2:Y:S01]  /*06d0*/  LDS R3, [UR8+0x34] ;  /* 0x00003408ff037984 */ /* 0x004ea20008000800 */
[----:B------:R-:W4:Y:S03]  /*06e0*/  LDC.64 R8, c[0x0][0x3a8] ;  /* 0x0000ea00ff087b82 */ /* 0x000f260000000a00 */
[----:B---3--:R-:W3:Y:S01]  /*06f0*/  LDS R2, [UR8+0x1c] ;  /* 0x00001c08ff027984 */ /* 0x008ee20008000800 */
[C---:B----4-:R-:W-:Y:S01]  /*0700*/  SHF.L.U64.HI R6, R8.reuse, 0x1, R9 ;  /* 0x0000000108067819 */ /* 0x050fe20000010209 */
[----:B------:R-:W-:-:S03]  /*0710*/  IMAD.SHL.U32 R5, R8, 0x2, RZ ;  /* 0x0000000208057824 */ /* 0x000fc600078e00ff */
[--C-:B------:R-:W-:Y:S02]  /*0720*/  SHF.R.U32.HI R7, RZ, 0x4, R6.reuse ;  /* 0x00000004ff077819 */ /* 0x100fe40000011606 */
[----:B------:R-:W-:-:S05]  /*0730*/  SHF.R.U64 R5, R5, 0x4, R6 ;  /* 0x0000000405057819 */ /* 0x000fca0000001206 */
[----:B------:R4:W-:Y:S01]  /*0740*/  STS [UR8+0xc], R5 ;  /* 0x00000c05ff007988 */ /* 0x0009e20008000808 */
[----:B--2---:R-:W-:Y:S02]  /*0750*/  LOP3.LUT R3, R3, 0x7, RZ, 0xb8, !PT ;  /* 0x0000000703037812 */ /* 0x004fe400078eb8ff */
[----:B---3--:R-:W-:-:S03]  /*0760*/  LOP3.LUT R2, R2, 0xf, R7, 0xb8, !PT ;  /* 0x0000000f02027812 */ /* 0x008fc600078eb807 */
[----:B------:R4:W-:Y:S04]  /*0770*/  STS [UR8+0x34], R3 ;  /* 0x00003403ff007988 */ /* 0x0009e80008000808 */
[----:B------:R4:W-:Y:S02]  /*0780*/  STS [UR8+0x1c], R2 ;  /* 0x00001c02ff007988 */ /* 0x0009e40008000808 */
.L_x_11:
[----:B------:R-:W-:Y:S05]  /*0790*/  BSYNC.RECONVERGENT B0 ;  /* 0x0000000000007941 */ /* 0x000fea0003800200 */
.L_x_10:
[----:B------:R-:W-:Y:S04]  /*07a0*/  BSSY.RECONVERGENT B1, `(.L_x_12) ;  /* 0x000001a000017945 */ /* 0x000fe80003800200 */
[----:B------:R-:W-:Y:S04]  /*07b0*/  BSSY.RELIABLE B0, `(.L_x_13) ;  /* 0x0000015000007945 */ /* 0x000fe80003800100 */
[----:B------:R-:W-:Y:S05]  /*07c0*/  @P3 BRA `(.L_x_14) ;  /* 0x0000000000203947 */ /* 0x000fea0003800000 */
[----:B--234-:R-:W2:Y:S02]  /*07d0*/  LDS R2, [UR8+0x34] ;  /* 0x00003408ff027984 */ /* 0x01cea40008000800 */
[----:B--2---:R-:W-:-:S05]  /*07e0*/  LOP3.LUT R2, R2, 0x38, RZ, 0xb8, !PT ;  /* 0x0000003802027812 */ /* 0x004fca00078eb8ff */
[----:B------:R2:W-:Y:S01]  /*07f0*/  STS [UR8+0x34], R2 ;  /* 0x00003402ff007988 */ /* 0x0005e20008000808 */
[----:B------:R-:W-:Y:S05]  /*0800*/  @P3 BRA `(.L_x_15) ;  /* 0x0000000000203947 */ /* 0x000fea0003800000 */
[----:B--2---:R-:W2:Y:S01]  /*0810*/  LDS R2, [UR8+0x8] ;  /* 0x00000808ff027984 */ /* 0x004ea20008000800 */
[----:B------:R-:W-:-:S05]  /*0820*/  IMAD.MOV.U32 R3, RZ, RZ, 0x780 ;  /* 0x00000780ff037424 */ /* 0x000fca00078e00ff */
[----:B--2---:R-:W-:-:S05]  /*0830*/  LOP3.LUT R2, R2, 0x300, R3, 0xd8, !PT ;  /* 0x0000030002027812 */ /* 0x004fca00078ed803 */
[----:B------:R5:W-:Y:S02]  /*0840*/  STS [UR8+0x8], R2 ;  /* 0x00000802ff007988 */ /* 0x000be40008000808 */
.L_x_14:
[----:B------:R-:W-:Y:S05]  /*0850*/  @P3 BRA `(.L_x_16) ;  /* 0x0000000000283947 */ /* 0x000fea0003800000 */
[----:B--2345:R-:W2:Y:S02]  /*0860*/  LDS R2, [UR8+0x8] ;  /* 0x00000808ff027984 */ /* 0x03cea40008000800 */
[----:B--2---:R-:W-:-:S05]  /*0870*/  LOP3.LUT R2, R2, 0x1800, RZ, 0xb8, !PT ;  /* 0x0000180002027812 */ /* 0x004fca00078eb8ff */
[----:B------:R3:W-:Y:S02]  /*0880*/  STS [UR8+0x8], R2 ;  /* 0x00000802ff007988 */ /* 0x0007e40008000808 */
.L_x_15:
[----:B------:R-:W-:Y:S05]  /*0890*/  @P3 BREAK.RELIABLE B0 ;  /* 0x0000000000003942 */ /* 0x000fea0003800100 */
[----:B------:R-:W-:Y:S05]  /*08a0*/  @P3 BRA `(.L_x_17) ;  /* 0x0000000000243947 */ /* 0x000fea0003800000 */
[----:B------:R-:W4:Y:S01]  /*08b0*/  LDS R3, [UR8+0x8] ;  /* 0x00000808ff037984 */ /* 0x000f220008000800 */
[----:B--23--:R-:W-:-:S05]  /*08c0*/  IMAD.MOV.U32 R2, RZ, RZ, 0x6000 ;  /* 0x00006000ff027424 */ /* 0x00cfca00078e00ff */
[----:B----4-:R-:W-:-:S04]  /*08d0*/  LOP3.LUT R2, R3, 0x6000, R2, 0xd8, !PT ;  /* 0x0000600003027812 */ /* 0x010fc800078ed802 */
[----:B------:R-:W-:-:S05]  /*08e0*/  LOP3.LUT R2, R2, 0x400000, RZ, 0xb8, !PT ;  /* 0x0040000002027812 */ /* 0x000fca00078eb8ff */
[----:B------:R2:W-:Y:S02]  /*08f0*/  STS [UR8+0x8], R2 ;  /* 0x00000802ff007988 */ /* 0x0005e40008000808 */
.L_x_16:
[----:B------:R-:W-:Y:S05]  /*0900*/  BSYNC.RELIABLE B0 ;  /* 0x0000000000007941 */ /* 0x000fea0003800100 */
.L_x_13:
[----:B--2345:R-:W2:Y:S02]  /*0910*/  @!P3 LDS R2, [UR8+0x8] ;  /* 0x00000808ff02b984 */ /* 0x03cea40008000800 */
[----:B--2---:R-:W-:-:S05]  /*0920*/  @!P3 LOP3.LUT R2, R2, 0x8000, RZ, 0xb8, !PT ;  /* 0x000080000202b812 */ /* 0x004fca00078eb8ff */
[----:B------:R4:W-:Y:S02]  /*0930*/  @!P3 STS [UR8+0x8], R2 ;  /* 0x00000802ff00b988 */ /* 0x0009e40008000808 */
.L_x_17:
[----:B------:R-:W-:Y:S05]  /*0940*/  BSYNC.RECONVERGENT B1 ;  /* 0x0000000000017941 */ /* 0x000fea0003800200 */
.L_x_12:
[----:B------:R-:W-:Y:S05]  /*0950*/  WARPSYNC.ALL ;  /* 0x0000000000007948 */ /* 0x000fea0003800000 */
[----:B------:R-:W-:Y:S01]  /*0960*/  NOP ;  /* 0x0000000000007918 */ /* 0x000fe20000000000 */
[----:B------:R-:W-:Y:S05]  /*0970*/  @P0 BRA `(.L_x_18) ;  /* 0x0000000000300947 */ /* 0x000fea0003800000 */
[----:B--234-:R-:W2:Y:S01]  /*0980*/  S2R R2, SR_LANEID ;  /* 0x0000000000027919 */ /* 0x01cea20000000000 */
[----:B------:R-:W-:Y:S05]  /*0990*/  WARPSYNC.ALL ;  /* 0x0000000000007948 */ /* 0x000fea0003800000 */
[----:B------:R-:W-:Y:S01]  /*09a0*/  NOP ;  /* 0x0000000000007918 */ /* 0x000fe20000000000 */
[----:B--2---:R-:W-:-:S05]  /*09b0*/  IMAD.SHL.U32 R5, R2, 0x4, RZ ;  /* 0x0000000402057824 */ /* 0x004fca00078e00ff */
[----:B------:R-:W2:Y:S01]  /*09c0*/  LDS R7, [R5+UR8] ;  /* 0x0000000805077984 */ /* 0x000ea20008000800 */
[----:B------:R-:W-:-:S05]  /*09d0*/  IADD3 R2, P1, PT, R5, UR12, RZ ;  /* 0x0000000c05027c10 */ /* 0x000fca000ff3e0ff */
[----:B------:R-:W-:-:S05]  /*09e0*/  IMAD.X R3, RZ, RZ, UR13, P1 ;  /* 0x0000000dff037e24 */ /* 0x000fca00088e06ff */
[----:B--2---:R5:W2:Y:S01]  /*09f0*/  ATOMG.E.EXCH.STRONG.GPU PT, RZ, [R2], R7 ;  /* 0x0000000702ff73a8 */ /* 0x004aa200041ee100 */
[----:B------:R-:W-:-:S04]  /*0a00*/  DEPBAR {5,4,3,2,1,0} ;  /* 0x0000003f0000791a */ /* 0x000fc80000000000 */
[----:B------:R-:W3:Y:S02]  /*0a10*/  CCTL.E.C.LDCU.IV.DEEP [UR12] ;  /* 0x000000000c007540 */ /* 0x000ee40009c08000 */
[----:B---3--:R5:W-:Y:S01]  /*0a20*/  UTMACCTL.IV [UR12] ;  /* 0x000000000c0079b9 */ /* 0x008be20008000000 */
[----:B------:R-:W-:Y:S01]  /*0a30*/  NOP ;  /* 0x0000000000007918 */ /* 0x000fe20000000000 */
.L_x_18:
[----:B------:R-:W-:Y:S05]  /*0a40*/  @P0 BRA `(.L_x_19) ;  /* 0x00000000000c0947 */ /* 0x000fea0003800000 */
[----:B------:R0:W-:Y:S01]  /*0a50*/  UTMACMDFLUSH ;  /* 0x00000000000079b7 */ /* 0x0001e20000000000 */
[----:B------:R-:W-:Y:S05]  /*0a60*/  @P0 BRA `(.L_x_19) ;  /* 0x0000000000040947 */ /* 0x000fea0003800000 */
[----:B------:R-:W-:-:S04]  /*0a70*/  DEPBAR.LE SB0, 0x0 ;  /* 0x000080000000791a */ /* 0x000fc80000000000 */
.L_x_19:
[----:B------:R-:W-:Y:S05]  /*0a80*/  WARPSYNC.ALL ;  /* 0x0000000000007948 */ /* 0x000fea0003800000 */
[----:B------:R-:W-:Y:S01]  /*0a90*/  NOP ;  /* 0x0000000000007918 */ /* 0x000fe20000000000 */
[----:B--2---:R-:W-:Y:S06]  /*0aa0*/  BAR.SYNC.DEFER_BLOCKING 0x0 ;  /* 0x0000000000007b1d */ /* 0x004fec0000010000 */
[----:B------:R-:W-:Y:S02]  /*0ab0*/  BSSY.RECONVERGENT B1, `(.L_x_20) ;  /* 0x000000b000017945 */ /* 0x000fe40003800200 */
[----:B------:R-:W-:Y:S06]  /*0ac0*/  BAR.SYNC.DEFER_BLOCKING 0x0 ;  /* 0x0000000000007b1d */ /* 0x000fec0000010000 */
[----:B------:R2:W-:Y:S01]  /*0ad0*/  @!P0 STS [R11], RZ ;  /* 0x000000ff0b008388 */ /* 0x0005e20000000800 */
[----:B------:R-:W-:Y:S01]  /*0ae0*/  NOP ;  /* 0x0000000000007918 */ /* 0x000fe20000000000 */
[----:B------:R-:W-:Y:S05]  /*0af0*/  @P3 BRA `(.L_x_21) ;  /* 0x0000000000183947 */ /* 0x000fea0003800000 */
[----:B---345:R-:W3:Y:S01]  /*0b00*/  LDS R2, [UR8+0x8] ;  /* 0x00000808ff027984 */ /* 0x038ee20008000800 */
[----:B------:R-:W4:Y:S01]  /*0b10*/  LDC.64 R6, c[0x0][0x388] ;  /* 0x0000e200ff067b82 */ /* 0x000f220000000a00 */
[----:B------:R-:W-:Y:S02]  /*0b20*/  IMAD.MOV.U32 R3, RZ, RZ, 0x70 ;  /* 0x00000070ff037424 */ /* 0x000fe400078e00ff */
[----:B----4-:R4:W-:Y:S03]  /*0b30*/  STS.64 [UR8], R6 ;  /* 0x00000006ff007988 */ /* 0x0109e60008000a08 */
[----:B---3--:R-:W-:-:S05]  /*0b40*/  LOP3.LUT R2, R2, 0x10, R3, 0xd8, !PT ;  /* 0x0000001002027812 */ /* 0x008fca00078ed803 */
[----:B------:R4:W-:Y:S02]  /*0b50*/  STS [UR8+0x8], R2 ;  /* 0x00000802ff007988 */ /* 0x0009e40008000808 */
.L_x_21:
[----:B-----5:R-:W-:Y:S05]  /*0b60*/  BSYNC.RECONVERGENT B1 ;  /* 0x0000000000017941 */ /* 0x020fea0003800200 */
.L_x_20:
[----:B------:R-:W-:Y:S04]  /*0b70*/  BSSY.RECONVERGENT B2, `(.L_x_22) ;  /* 0x000000f000027945 */ /* 0x000fe80003800200 */
[----:B------:R-:W-:Y:S04]  /*0b80*/  BSSY.RELIABLE B1, `(.L_x_23) ;  /* 0x000000c000017945 */ /* 0x000fe80003800100 */
[----:B------:R-:W-:Y:S05]  /*0b90*/  @P3 BRA `(.L_x_24) ;  /* 0x0000000000283947 */ /* 0x000fea0003800000 */
[----:B---34-:R-:W3:Y:S01]  /*0ba0*/  LDS R2, [UR8+0x34] ;  /* 0x00003408ff027984 */ /* 0x018ee20008000800 */
[----:B------:R-:W-:Y:S01]  /*0bb0*/  IMAD.MOV.U32 R3, RZ, RZ, 0x3f000000 ;  /* 0x3f000000ff037424 */ /* 0x000fe200078e00ff */
[----:B------:R-:W-:Y:S05]  /*0bc0*/  @P3 BREAK.RELIABLE B1 ;  /* 0x0000000000013942 */ /* 0x000fea0003800100 */
[----:B---3--:R-:W-:-:S05]  /*0bd0*/  LOP3.LUT R2, R2, 0xff000000, R3, 0xb8, !PT ;  /* 0xff00000002027812 */ /* 0x008fca00078eb803 */
[----:B------:R3:W-:Y:S01]  /*0be0*/  STS [UR8+0x34], R2 ;  /* 0x00003402ff007988 */ /* 0x0007e20008000808 */
[----:B------:R-:W-:Y:S05]  /*0bf0*/  @P3 BRA `(.L_x_25) ;  /* 0x0000000000183947 */ /* 0x000fea0003800000 */
[----:B---3--:R-:W3:Y:S01]  /*0c00*/  LDS R2, [UR8+0x38] ;  /* 0x00003808ff027984 */ /* 0x008ee20008000800 */
[----:B------:R-:W-:-:S05]  /*0c10*/  IMAD.MOV.U32 R3, RZ, RZ, 0xff ;  /* 0x000000ffff037424 */ /* 0x000fca00078e00ff */
[----:B---3--:R-:W-:-:S05]  /*0c20*/  LOP3.LUT R2, R2, 0xff, R3, 0xb8, !PT ;  /* 0x000000ff02027812 */ /* 0x008fca00078eb803 */
[----:B------:R5:W-:Y:S02]  /*0c30*/  STS [UR8+0x38], R2 ;  /* 0x00003802ff007988 */ /* 0x000be40008000808 */
.L_x_24:
[----:B------:R-:W-:Y:S05]  /*0c40*/  BSYNC.RELIABLE B1 ;  /* 0x0000000000017941 */ /* 0x000fea0003800100 */
.L_x_23:
[----:B------:R2:W-:Y:S02]  /*0c50*/  @!P3 STS [UR8+0x20], R12 ;  /* 0x0000200cff00b988 */ /* 0x0005e40008000808 */
.L_x_25:
[----:B------:R-:W-:Y:S05]  /*0c60*/  BSYNC.RECONVERGENT B2 ;  /* 0x0000000000027941 */ /* 0x000fea0003800200 */
.L_x_22:
[----:B------:R-:W-:Y:S05]  /*0c70*/  WARPSYNC.ALL ;  /* 0x0000000000007948 */ /* 0x000fea0003800000 */
[----:B------:R-:W-:Y:S01]  /*0c80*/  NOP ;  /* 0x0000000000007918 */ /* 0x000fe20000000000 */
[----:B------:R-:W2:Y:S01]  /*0c90*/  LDC R5, c[0x0][0x39c] ;  /* 0x0000e700ff057b82 */ /* 0x000ea20000000800 */
[----:B------:R-:W-:Y:S01]  /*0ca0*/  BSSY.RECONVERGENT B2, `(.L_x_26) ;  /* 0x0000010000027945 */ /* 0x000fe20003800200 */
[----:B--2---:R-:W-:-:S05]  /*0cb0*/  VIADD R5, R5, 0xffffffff ;  /* 0xffffffff05057836 */ /* 0x004fca0000000000 */
[----:B------:R2:W-:Y:S01]  /*0cc0*/  @!P3 STS [UR8+0x24], R5 ;  /* 0x00002405ff00b988 */ /* 0x0005e20008000808 */
[----:B------:R-:W-:Y:S05]  /*0cd0*/  @P3 BRA `(.L_x_27) ;  /* 0x0000000000303947 */ /* 0x000fea0003800000 */
[----:B------:R-:W2:Y:S01]  /*0ce0*/  LDS R3, [UR8+0x34] ;  /* 0x00003408ff037984 */ /* 0x000ea20008000800 */
[----:B----4-:R-:W4:Y:S03]  /*0cf0*/  LDC.64 R6, c[0x0][0x3b0] ;  /* 0x0000ec00ff067b82 */ /* 0x010f260000000a00 */
[----:B---3-5:R-:W3:Y:S01]  /*0d00*/  LDS R2, [UR8+0x1c] ;  /* 0x00001c08ff027984 */ /* 0x028ee20008000800 */
        /* <DEDUP_REMOVED lines=9> */
.L_x_27:
[----:B------:R-:W-:Y:S05]  /*0da0*/  BSYNC.RECONVERGENT B2 ;  /* 0x0000000000027941 */ /* 0x000fea0003800200 */
.L_x_26:
[----:B------:R-:W-:Y:S04]  /*0db0*/  BSSY.RECONVERGENT B3, `(.L_x_28) ;  /* 0x000001a000037945 */ /* 0x000fe80003800200 */
[----:B------:R-:W-:Y:S04]  /*0dc0*/  BSSY.RELIABLE B2, `(.L_x_29) ;  /* 0x0000015000027945 */ /* 0x000fe80003800100 */
[----:B------:R-:W-:Y:S05]  /*0dd0*/  @P3 BRA `(.L_x_30) ;  /* 0x0000000000203947 */ /* 0x000fea0003800000 */
[----:B---345:R-:W3:Y:S02]  /*0de0*/  LDS R2, [UR8+0x34] ;  /* 0x00003408ff027984 */ /* 0x038ee40008000800 */
[----:B---3--:R-:W-:-:S05]  /*0df0*/  LOP3.LUT R2, R2, 0x38, RZ, 0xb8, !PT ;  /* 0x0000003802027812 */ /* 0x008fca00078eb8ff */
[----:B------:R3:W-:Y:S01]  /*0e00*/  STS [UR8+0x34], R2 ;  /* 0x00003402ff007988 */ /* 0x0007e20008000808 */
[----:B------:R-:W-:Y:S05]  /*0e10*/  @P3 BRA `(.L_x_31) ;  /* 0x0000000000203947 */ /* 0x000fea0003800000 */
[----:B---3--:R-:W3:Y:S01]  /*0e20*/  LDS R2, [UR8+0x8] ;  /* 0x00000808ff027984 */ /* 0x008ee20008000800 */
[----:B------:R-:W-:-:S05]  /*0e30*/  IMAD.MOV.U32 R3, RZ, RZ, 0x780 ;  /* 0x00000780ff037424 */ /* 0x000fca00078e00ff */
[----:B---3--:R-:W-:-:S05]  /*0e40*/  LOP3.LUT R2, R2, 0x300, R3, 0xd8, !PT ;  /* 0x0000030002027812 */ /* 0x008fca00078ed803 */
[----:B------:R3:W-:Y:S02]  /*0e50*/  STS [UR8+0x8], R2 ;  /* 0x00000802ff007988 */ /* 0x0007e40008000808 */
.L_x_30:
[----:B------:R-:W-:Y:S05]  /*0e60*/  @P3 BRA `(.L_x_32) ;  /* 0x0000000000283947 */ /* 0x000fea0003800000 */
[----:B---345:R-:W3:Y:S02]  /*0e70*/  LDS R2, [UR8+0x8] ;  /* 0x00000808ff027984 */ /* 0x038ee40008000800 */
[----:B---3--:R-:W-:-:S05]  /*0e80*/  LOP3.LUT R2, R2, 0x1800, RZ, 0xb8, !PT ;  /* 0x0000180002027812 */ /* 0x008fca00078eb8ff */
[----:B------:R4:W-:Y:S02]  /*0e90*/  STS [UR8+0x8], R2 ;  /* 0x00000802ff007988 */ /* 0x0009e40008000808 */
.L_x_31:
[----:B------:R-:W-:Y:S05]  /*0ea0*/  @P3 BREAK.RELIABLE B2 ;  /* 0x0000000000023942 */ /* 0x000fea0003800100 */
[----:B------:R-:W-:Y:S05]  /*0eb0*/  @P3 BRA `(.L_x_33) ;  /* 0x0000000000243947 */ /* 0x000fea0003800000 */
[----:B---34-:R-:W3:Y:S01]  /*0ec0*/  LDS R2, [UR8+0x8] ;  /* 0x00000808ff027984 */ /* 0x018ee20008000800 */
[----:B------:R-:W-:-:S05]  /*0ed0*/  IMAD.MOV.U32 R3, RZ, RZ, 0x6000 ;  /* 0x00006000ff037424 */ /* 0x000fca00078e00ff */
[----:B---3--:R-:W-:-:S04]  /*0ee0*/  LOP3.LUT R2, R2, 0x6000, R3, 0xd8, !PT ;  /* 0x0000600002027812 */ /* 0x008fc800078ed803 */
[----:B------:R-:W-:-:S05]  /*0ef0*/  LOP3.LUT R2, R2, 0x400000, RZ, 0xb8, !PT ;  /* 0x0040000002027812 */ /* 0x000fca00078eb8ff */
[----:B------:R3:W-:Y:S02]  /*0f00*/  STS [UR8+0x8], R2 ;  /* 0x00000802ff007988 */ /* 0x0007e40008000808 */
.L_x_32:
[----:B------:R-:W-:Y:S05]  /*0f10*/  BSYNC.RELIABLE B2 ;  /* 0x0000000000027941 */ /* 0x000fea0003800100 */
.L_x_29:
[----:B---345:R-:W3:Y:S02]  /*0f20*/  @!P3 LDS R2, [UR8+0x8] ;  /* 0x00000808ff02b984 */ /* 0x038ee40008000800 */
[----:B---3--:R-:W-:-:S05]  /*0f30*/  @!P3 LOP3.LUT R2, R2, 0x8000, RZ, 0xb8, !PT ;  /* 0x000080000202b812 */ /* 0x008fca00078eb8ff */
[----:B------:R5:W-:Y:S02]  /*0f40*/  @!P3 STS [UR8+0x8], R2 ;  /* 0x00000802ff00b988 */ /* 0x000be40008000808 */
.L_x_33:
[----:B------:R-:W-:Y:S05]  /*0f50*/  BSYNC.RECONVERGENT B3 ;  /* 0x0000000000037941 */ /* 0x000fea0003800200 */
.L_x_28:
[----:B------:R-:W-:Y:S05]  /*0f60*/  WARPSYNC.ALL ;  /* 0x0000000000007948 */ /* 0x000fea0003800000 */
[----:B------:R-:W-:Y:S01]  /*0f70*/  NOP ;  /* 0x0000000000007918 */ /* 0x000fe20000000000 */
[----:B------:R-:W-:-:S04]  /*0f80*/  UIADD3 UR5, UPT, UPT, UR4, 0x80, URZ ;  /* 0x0000008004057890 */ /* 0x000fc8000fffe0ff */
[----:B------:R-:W-:-:S04]  /*0f90*/  UIADD3 UR6, UP0, UPT, UR5, UR16, URZ ;  /* 0x0000001005067290 */ /* 0x000fc8000ff1e0ff */
[----:B------:R-:W-:Y:S01]  /*0fa0*/  ULEA.HI.X.SX32 UR7, UR5, UR17, 0x1, UP0 ;  /* 0x0000001105077291 */ /* 0x000fe200080f0eff */
[----:B------:R-:W-:Y:S11]  /*0fb0*/  @P0 BRA `(.L_x_34) ;  /* 0x0000000000300947 */ /* 0x000ff60003800000 */
[----:B---345:R-:W3:Y:S01]  /*0fc0*/  S2R R2, SR_LANEID ;  /* 0x0000000000027919 */ /* 0x038ee20000000000 */
[----:B------:R-:W-:Y:S05]  /*0fd0*/  WARPSYNC.ALL ;  /* 0x0000000000007948 */ /* 0x000fea0003800000 */
[----:B------:R-:W-:Y:S01]  /*0fe0*/  NOP ;  /* 0x0000000000007918 */ /* 0x000fe20000000000 */
[----:B---3--:R-:W-:-:S05]  /*0ff0*/  IMAD.SHL.U32 R6, R2, 0x4, RZ ;  /* 0x0000000402067824 */ /* 0x008fca00078e00ff */
[----:B------:R-:W3:Y:S01]  /*1000*/  LDS R7, [R6+UR8] ;  /* 0x0000000806077984 */ /* 0x000ee20008000800 */
[----:B------:R-:W-:-:S05]  /*1010*/  IADD3 R2, P1, PT, R6, UR6, RZ ;  /* 0x0000000606027c10 */ /* 0x000fca000ff3e0ff */
[----:B------:R-:W-:-:S05]  /*1020*/  IMAD.X R3, RZ, RZ, UR7, P1 ;  /* 0x00000007ff037e24 */ /* 0x000fca00088e06ff */
[----:B---3--:R3:W4:Y:S01]  /*1030*/  ATOMG.E.EXCH.STRONG.GPU PT, RZ, [R2], R7 ;  /* 0x0000000702ff73a8 */ /* 0x00872200041ee100 */
[----:B------:R-:W-:-:S04]  /*1040*/  DEPBAR {5,4,3,2,1,0} ;  /* 0x0000003f0000791a */ /* 0x000fc80000000000 */
[----:B------:R-:W5:Y:S02]  /*1050*/  CCTL.E.C.LDCU.IV.DEEP [UR6] ;  /* 0x0000000006007540 */ /* 0x000f640009c08000 */
[----:B-----5:R3:W-:Y:S01]  /*1060*/  UTMACCTL.IV [UR6] ;  /* 0x00000000060079b9 */ /* 0x0207e20008000000 */
[----:B------:R-:W-:Y:S01]  /*1070*/  NOP ;  /* 0x0000000000007918 */ /* 0x000fe20000000000 */
.L_x_34:
[----:B------:R-:W-:Y:S05]  /*1080*/  @P0 BRA `(.L_x_35) ;  /* 0x00000000000c0947 */ /* 0x000fea0003800000 */
[----:B------:R0:W-:Y:S01]  /*1090*/  UTMACMDFLUSH ;  /* 0x00000000000079b7 */ /* 0x0001e20000000000 */
[----:B------:R-:W-:Y:S05]  /*10a0*/  @P0 BRA `(.L_x_35) ;  /* 0x0000000000040947 */ /* 0x000fea0003800000 */
[----:B------:R-:W-:-:S04]  /*10b0*/  DEPBAR.LE SB0, 0x0 ;  /* 0x000080000000791a */ /* 0x000fc80000000000 */
.L_x_35:
[----:B------:R-:W-:Y:S05]  /*10c0*/  WARPSYNC.ALL ;  /* 0x0000000000007948 */ /* 0x000fea0003800000 */
[----:B------:R-:W-:Y:S01]  /*10d0*/  NOP ;  /* 0x0000000000007918 */ /* 0x000fe20000000000 */
[----:B----4-:R-:W-:Y:S06]  /*10e0*/  BAR.SYNC.DEFER_BLOCKING 0x0 ;  /* 0x0000000000007b1d */ /* 0x010fec0000010000 */
[----:B------:R-:W-:Y:S02]  /*10f0*/  BSSY.RECONVERGENT B3, `(.L_x_36) ;  /* 0x000000b000037945 */ /* 0x000fe40003800200 */
[----:B------:R-:W-:Y:S06]  /*1100*/  BAR.SYNC.DEFER_BLOCKING 0x0 ;  /* 0x0000000000007b1d */ /* 0x000fec0000010000 */
[----:B------:R4:W-:Y:S01]  /*1110*/  @!P0 STS [R11], RZ ;  /* 0x000000ff0b008388 */ /* 0x0009e20000000800 */
[----:B------:R-:W-:Y:S01]  /*1120*/  NOP ;  /* 0x0000000000007918 */ /* 0x000fe20000000000 */
[----:B------:R-:W-:Y:S05]  /*1130*/  @P3 BRA `(.L_x_37) ;  /* 0x0000000000183947 */ /* 0x000fea0003800000 */
[----:B---3-5:R-:W3:Y:S01]  /*1140*/  LDS R2, [UR8+0x8] ;  /* 0x00000808ff027984 */ /* 0x028ee20008000800 */
[----:B------:R-:W5:Y:S01]  /*1150*/  LDC.64 R6, c[0x0][0x390] ;  /* 0x0000e400ff067b82 */ /* 0x000f620000000a00 */
[----:B------:R-:W-:Y:S02]  /*1160*/  IMAD.MOV.U32 R3, RZ, RZ, 0x70 ;  /* 0x00000070ff037424 */ /* 0x000fe400078e00ff */
[----:B-----5:R5:W-:Y:S03]  /*1170*/  STS.64 [UR8], R6 ;  /* 0x00000006ff007988 */ /* 0x020be60008000a08 */
[----:B---3--:R-:W-:-:S05]  /*1180*/  LOP3.LUT R2, R2, 0x10, R3, 0xd8, !PT ;  /* 0x0000001002027812 */ /* 0x008fca00078ed803 */
[----:B------:R5:W-:Y:S02]  /*1190*/  STS [UR8+0x8], R2 ;  /* 0x00000802ff007988 */ /* 0x000be40008000808 */
.L_x_37:
[----:B---3--:R-:W-:Y:S05]  /*11a0*/  BSYNC.RECONVERGENT B3 ;  /* 0x0000000000037941 */ /* 0x008fea0003800200 */
.L_x_36:
[----:B------:R-:W-:Y:S04]  /*11b0*/  BSSY.RECONVERGENT B4, `(.L_x_38) ;  /* 0x0000011000047945 */ /* 0x000fe80003800200 */
[----:B------:R-:W-:Y:S04]  /*11c0*/  BSSY.RELIABLE B3, `(.L_x_39) ;  /* 0x000000e000037945 */ /* 0x000fe80003800100 */
[----:B------:R-:W-:Y:S05]  /*11d0*/  @P3 BRA `(.L_x_40) ;  /* 0x0000000000243947 */ /* 0x000fea0003800000 */
[----:B-----5:R-:W3:Y:S01]  /*11e0*/  LDS R2, [UR8+0x34] ;  /* 0x00003408ff027984 */ /* 0x020ee20008000800 */
[----:B------:R-:W-:-:S05]  /*11f0*/  IMAD.MOV.U32 R3, RZ, RZ, 0x3f000000 ;  /* 0x3f000000ff037424 */ /* 0x000fca00078e00ff */
[----:B---3--:R-:W-:-:S05]  /*1200*/  LOP3.LUT R2, R2, 0xff000000, R3, 0xb8, !PT ;  /* 0xff00000002027812 */ /* 0x008fca00078eb803 */
[----:B------:R3:W-:Y:S01]  /*1210*/  STS [UR8+0x34], R2 ;  /* 0x00003402ff007988 */ /* 0x0007e20008000808 */
[----:B------:R-:W-:Y:S05]  /*1220*/  @P3 BRA `(.L_x_41) ;  /* 0x00000000001c3947 */ /* 0x000fea0003800000 */
[----:B---3--:R-:W3:Y:S01]  /*1230*/  LDS R2, [UR8+0x38] ;  /* 0x00003808ff027984 */ /* 0x008ee20008000800 */
[----:B------:R-:W-:-:S05]  /*1240*/  IMAD.MOV.U32 R3, RZ, RZ, 0x7f ;  /* 0x0000007fff037424 */ /* 0x000fca00078e00ff */
[----:B---3--:R-:W-:-:S05]  /*1250*/  LOP3.LUT R2, R2, 0xff, R3, 0xb8, !PT ;  /* 0x000000ff02027812 */ /* 0x008fca00078eb803 */
[----:B------:R3:W-:Y:S02]  /*1260*/  STS [UR8+0x38], R2 ;  /* 0x00003802ff007988 */ /* 0x0007e40008000808 */
.L_x_40:
[----:B------:R-:W-:Y:S05]  /*1270*/  @P3 BREAK.RELIABLE B3 ;  /* 0x0000000000033942 */ /* 0x000fea0003800100 */
[----:B------:R-:W-:Y:S05]  /*1280*/  @P3 BRA `(.L_x_42) ;  /* 0x00000000000c3947 */ /* 0x000fea0003800000 */
[----:B------:R2:W-:Y:S02]  /*1290*/  STS [UR8+0x20], R5 ;  /* 0x00002005ff007988 */ /* 0x0005e40008000808 */
.L_x_41:
[----:B------:R-:W-:Y:S05]  /*12a0*/  BSYNC.RELIABLE B3 ;  /* 0x0000000000037941 */ /* 0x000fea0003800100 */
.L_x_39:
[----:B------:R2:W-:Y:S02]  /*12b0*/  @!P3 STS [UR8+0x24], R4 ;  /* 0x00002404ff00b988 */ /* 0x0005e40008000808 */
.L_x_42:
[----:B------:R-:W-:Y:S05]  /*12c0*/  BSYNC.RECONVERGENT B4 ;  /* 0x0000000000047941 */ /* 0x000fea0003800200 */
.L_x_38:
[----:B------:R-:W-:Y:S05]  /*12d0*/  WARPSYNC.ALL ;  /* 0x0000000000007948 */ /* 0x000fea0003800000 */
[----:B------:R-:W-:Y:S01]  /*12e0*/  NOP ;  /* 0x0000000000007918 */ /* 0x000fe20000000000 */
[----:B------:R-:W-:Y:S04]  /*12f0*/  BSSY.RECONVERGENT B4, `(.L_x_43) ;  /* 0x000000e000047945 */ /* 0x000fe80003800200 */
[----:B------:R-:W-:Y:S05]  /*1300*/  @P3 BRA `(.L_x_44) ;  /* 0x0000000000303947 */ /* 0x000fea0003800000 */
[----:B------:R-:W2:Y:S02]  /*1310*/  LDS R3, [UR8+0x34] ;  /* 0x00003408ff037984 */ /* 0x000ea40008000800 */
[----:B--2---:R-:W2:Y:S02]  /*1320*/  LDC.64 R4, c[0x0][0x3b8] ;  /* 0x0000ee00ff047b82 */ /* 0x004ea40000000a00 */
[----:B---3-5:R-:W3:Y:S01]  /*1330*/  LDS R2, [UR8+0x1c] ;  /* 0x00001c08ff027984 */ /* 0x028ee20008000800 */
[C---:B--2---:R-:W-:Y:S01]  /*1340*/  SHF.L.U64.HI R5, R4.reuse, 0x1, R5 ;  /* 0x0000000104057819 */ /* 0x044fe20000010205 */
[----:B------:R-:W-:-:S03]  /*1350*/  IMAD.SHL.U32 R4, R4, 0x2, RZ ;  /* 0x0000000204047824 */ /* 0x000fc600078e00ff */
[--C-:B------:R-:W-:Y:S02]  /*1360*/  SHF.R.U32.HI R7, RZ, 0x4, R5.reuse ;  /* 0x00000004ff077819 */ /* 0x100fe40000011605 */
[----:B------:R-:W-:-:S05]  /*1370*/  SHF.R.U64 R4, R4, 0x4, R5 ;  /* 0x0000000404047819 */ /* 0x000fca0000001205 */
[----:B------:R2:W-:Y:S01]  /*1380*/  STS [UR8+0xc], R4 ;  /* 0x00000c04ff007988 */ /* 0x0005e20008000808 */
[----:B------:R-:W-:Y:S02]  /*1390*/  LOP3.LUT R3, R3, 0x7, RZ, 0xb8, !PT ;  /* 0x0000000703037812 */ /* 0x000fe400078eb8ff */
[----:B---3--:R-:W-:-:S03]  /*13a0*/  LOP3.LUT R2, R2, 0xf, R7, 0xb8, !PT ;  /* 0x0000000f02027812 */ /* 0x008fc600078eb807 */
[----:B------:R2:W-:Y:S04]  /*13b0*/  STS [UR8+0x34], R3 ;  /* 0x00003403ff007988 */ /* 0x0005e80008000808 */
[----:B------:R2:W-:Y:S02]  /*13c0*/  STS [UR8+0x1c], R2 ;  /* 0x00001c02ff007988 */ /* 0x0005e40008000808 */
.L_x_44:
[----:B------:R-:W-:Y:S05]  /*13d0*/  BSYNC.RECONVERGENT B4 ;  /* 0x0000000000047941 */ /* 0x000fea0003800200 */
.L_x_43:
[----:B------:R-:W-:Y:S04]  /*13e0*/  BSSY.RECONVERGENT B5, `(.L_x_45) ;  /* 0x000001a000057945 */ /* 0x000fe80003800200 */
[----:B------:R-:W-:Y:S04]  /*13f0*/  BSSY.RELIABLE B4, `(.L_x_46) ;  /* 0x0000015000047945 */ /* 0x000fe80003800100 */
[----:B------:R-:W-:Y:S05]  /*1400*/  @P3 BRA `(.L_x_47) ;  /* 0x0000000000203947 */ /* 0x000fea0003800000 */
[----:B--23-5:R-:W2:Y:S02]  /*1410*/  LDS R2, [UR8+0x34] ;  /* 0x00003408ff027984 */ /* 0x02cea40008000800 */
[----:B--2---:R-:W-:-:S05]  /*1420*/  LOP3.LUT R2, R2, 0x38, RZ, 0xb8, !PT ;  /* 0x0000003802027812 */ /* 0x004fca00078eb8ff */
[----:B------:R2:W-:Y:S01]  /*1430*/  STS [UR8+0x34], R2 ;  /* 0x00003402ff007988 */ /* 0x0005e20008000808 */
[----:B------:R-:W-:Y:S05]  /*1440*/  @P3 BRA `(.L_x_48) ;  /* 0x0000000000203947 */ /* 0x000fea0003800000 */
[----:B--2---:R-:W2:Y:S01]  /*1450*/  LDS R2, [UR8+0x8] ;  /* 0x00000808ff027984 */ /* 0x004ea20008000800 */
[----:B------:R-:W-:-:S05]  /*1460*/  IMAD.MOV.U32 R3, RZ, RZ, 0x780 ;  /* 0x00000780ff037424 */ /* 0x000fca00078e00ff */
[----:B--2---:R-:W-:-:S05]  /*1470*/  LOP3.LUT R2, R2, 0x300, R3, 0xd8, !PT ;  /* 0x0000030002027812 */ /* 0x004fca00078ed803 */
[----:B------:R2:W-:Y:S02]  /*1480*/  STS [UR8+0x8], R2 ;  /* 0x00000802ff007988 */ /* 0x0005e40008000808 */
.L_x_47:
[----:B------:R-:W-:Y:S05]  /*1490*/  @P3 BRA `(.L_x_49) ;  /* 0x0000000000283947 */ /* 0x000fea0003800000 */
[----:B--23-5:R-:W2:Y:S02]  /*14a0*/  LDS R2, [UR8+0x8] ;  /* 0x00000808ff027984 */ /* 0x02cea40008000800 */
[----:B--2---:R-:W-:-:S05]  /*14b0*/  LOP3.LUT R2, R2, 0x1800, RZ, 0xb8, !PT ;  /* 0x0000180002027812 */ /* 0x004fca00078eb8ff */
[----:B------:R3:W-:Y:S02]  /*14c0*/  STS [UR8+0x8], R2 ;  /* 0x00000802ff007988 */ /* 0x0007e40008000808 */
.L_x_48:
[----:B------:R-:W-:Y:S05]  /*14d0*/  @P3 BREAK.RELIABLE B4 ;  /* 0x0000000000043942 */ /* 0x000fea0003800100 */
[----:B------:R-:W-:Y:S05]  /*14e0*/  @P3 BRA `(.L_x_50) ;  /* 0x0000000000243947 */ /* 0x000fea0003800000 */
[----:B--23--:R-:W2:Y:S01]  /*14f0*/  LDS R2, [UR8+0x8] ;  /* 0x00000808ff027984 */ /* 0x00cea20008000800 */
[----:B------:R-:W-:-:S05]  /*1500*/  IMAD.MOV.U32 R3, RZ, RZ, 0x6000 ;  /* 0x00006000ff037424 */ /* 0x000fca00078e00ff */
[----:B--2---:R-:W-:-:S04]  /*1510*/  LOP3.LUT R2, R2, 0x6000, R3, 0xd8, !PT ;  /* 0x0000600002027812 */ /* 0x004fc800078ed803 */
[----:B------:R-:W-:-:S05]  /*1520*/  LOP3.LUT R2, R2, 0x400000, RZ, 0xb8, !PT ;  /* 0x0040000002027812 */ /* 0x000fca00078eb8ff */
[----:B------:R2:W-:Y:S02]  /*1530*/  STS [UR8+0x8], R2 ;  /* 0x00000802ff007988 */ /* 0x0005e40008000808 */
.L_x_49:
[----:B------:R-:W-:Y:S05]  /*1540*/  BSYNC.RELIABLE B4 ;  /* 0x0000000000047941 */ /* 0x000fea0003800100 */
.L_x_46:
[----:B--23-5:R-:W2:Y:S02]  /*1550*/  @!P3 LDS R2, [UR8+0x8] ;  /* 0x00000808ff02b984 */ /* 0x02cea40008000800 */
[----:B--2---:R-:W-:-:S05]  /*1560*/  @!P3 LOP3.LUT R2, R2, 0x8000, RZ, 0xb8, !PT ;  /* 0x000080000202b812 */ /* 0x004fca00078eb8ff */
[----:B------:R5:W-:Y:S02]  /*1570*/  @!P3 STS [UR8+0x8], R2 ;  /* 0x00000802ff00b988 */ /* 0x000be40008000808 */
.L_x_50:
[----:B------:R-:W-:Y:S05]  /*1580*/  BSYNC.RECONVERGENT B5 ;  /* 0x0000000000057941 */ /* 0x000fea0003800200 */
.L_x_45:
[----:B------:R-:W-:Y:S05]  /*1590*/  WARPSYNC.ALL ;  /* 0x0000000000007948 */ /* 0x000fea0003800000 */
[----:B------:R-:W-:Y:S01]  /*15a0*/  NOP ;  /* 0x0000000000007918 */ /* 0x000fe20000000000 */
[----:B------:R-:W-:-:S04]  /*15b0*/  UIADD3 UR4, UPT, UPT, UR4, 0x100, URZ ;  /* 0x0000010004047890 */ /* 0x000fc8000fffe0ff */
[----:B------:R-:W-:-:S04]  /*15c0*/  UIADD3 UR16, UP0, UPT, UR4, UR16, URZ ;  /* 0x0000001004107290 */ /* 0x000fc8000ff1e0ff */
[----:B------:R-:W-:Y:S01]  /*15d0*/  ULEA.HI.X.SX32 UR17, UR4, UR17, 0x1, UP0 ;  /* 0x0000001104117291 */ /* 0x000fe200080f0eff */
[----:B------:R-:W-:Y:S11]  /*15e0*/  @P0 BRA `(.L_x_51) ;  /* 0x0000000000300947 */ /* 0x000ff60003800000 */
[----:B--23-5:R-:W2:Y:S01]  /*15f0*/  S2R R2, SR_LANEID ;  /* 0x0000000000027919 */ /* 0x02cea20000000000 */
[----:B------:R-:W-:Y:S05]  /*1600*/  WARPSYNC.ALL ;  /* 0x0000000000007948 */ /* 0x000fea0003800000 */
[----:B------:R-:W-:Y:S01]  /*1610*/  NOP ;  /* 0x0000000000007918 */ /* 0x000fe20000000000 */
[----:B--2---:R-:W-:-:S05]  /*1620*/  IMAD.SHL.U32 R4, R2, 0x4, RZ ;  /* 0x0000000402047824 */ /* 0x004fca00078e00ff */
[----:B------:R-:W2:Y:S01]  /*1630*/  LDS R5, [R4+UR8] ;  /* 0x0000000804057984 */ /* 0x000ea20008000800 */
[----:B------:R-:W-:-:S05]  /*1640*/  IADD3 R2, P1, PT, R4, UR16, RZ ;  /* 0x0000001004027c10 */ /* 0x000fca000ff3e0ff */
[----:B------:R-:W-:-:S05]  /*1650*/  IMAD.X R3, RZ, RZ, UR17, P1 ;  /* 0x00000011ff037e24 */ /* 0x000fca00088e06ff */
[----:B--2---:R2:W3:Y:S01]  /*1660*/  ATOMG.E.EXCH.STRONG.GPU PT, RZ, [R2], R5 ;  /* 0x0000000502ff73a8 */ /* 0x0044e200041ee100 */
[----:B------:R-:W-:-:S04]  /*1670*/  DEPBAR {5,4,3,2,1,0} ;  /* 0x0000003f0000791a */ /* 0x000fc80000000000 */
[----:B------:R-:W5:Y:S02]  /*1680*/  CCTL.E.C.LDCU.IV.DEEP [UR16] ;  /* 0x0000000010007540 */ /* 0x000f640009c08000 */
[----:B-----5:R2:W-:Y:S01]  /*1690*/  UTMACCTL.IV [UR16] ;  /* 0x00000000100079b9 */ /* 0x0205e20008000000 */
[----:B------:R-:W-:Y:S01]  /*16a0*/  NOP ;  /* 0x0000000000007918 */ /* 0x000fe20000000000 */
.L_x_51:
[----:B------:R-:W-:Y:S05]  /*16b0*/  @P0 BRA `(.L_x_52) ;  /* 0x00000000000c0947 */ /* 0x000fea0003800000 */
[----:B------:R0:W-:Y:S01]  /*16c0*/  UTMACMDFLUSH ;  /* 0x00000000000079b7 */ /* 0x0001e20000000000 */
[----:B------:R-:W-:Y:S05]  /*16d0*/  @P0 BRA `(.L_x_52) ;  /* 0x0000000000040947 */ /* 0x000fea0003800000 */
[----:B------:R-:W-:-:S04]  /*16e0*/  DEPBAR.LE SB0, 0x0 ;  /* 0x000080000000791a */ /* 0x000fc80000000000 */
.L_x_52:
[----:B------:R-:W-:Y:S05]  /*16f0*/  WARPSYNC.ALL ;  /* 0x0000000000007948 */ /* 0x000fea0003800000 */
[----:B------:R-:W-:Y:S01]  /*1700*/  NOP ;  /* 0x0000000000007918 */ /* 0x000fe20000000000 */
[----:B---3--:R-:W-:Y:S01]  /*1710*/  BAR.SYNC.DEFER_BLOCKING 0x0 ;  /* 0x0000000000007b1d */ /* 0x008fe20000010000 */
[----:B------:R-:W-:Y:S01]  /*1720*/  ISETP.GE.AND P0, PT, R13, 0x1, PT ;  /* 0x000000010d00780c */ /* 0x000fe20003f06270 */
[----:B------:R-:W-:Y:S01]  /*1730*/  USHF.L.U32 UR11, UR11, 0x8, URZ ;  /* 0x000000080b0b7899 */ /* 0x000fe200080006ff */
[----:B--2--5:R-:W-:Y:S01]  /*1740*/  SHF.R.U32.HI R2, RZ, 0x5, R0 ;  /* 0x00000005ff027819 */ /* 0x024fe20000011600 */
[----:B------:R-:W-:-:S02]  /*1750*/  USHF.L.U32 UR31, UR14, 0x7, URZ ;  /* 0x000000070e1f7899 */ /* 0x000fc400080006ff */
[----:B------:R-:W-:Y:S01]  /*1760*/  VOTEU.ALL UP0, P3 ;  /* 0x0000000000ff7886 */ /* 0x000fe20001800000 */
[----:B------:R-:W-:Y:S01]  /*1770*/  UMOV UR4, 0x1 ;  /* 0x0000000100047882 */ /* 0x000fe20000000000 */
[----:B------:R-:W-:Y:S01]  /*1780*/  VOTEU.ALL UP1, P3 ;  /* 0x0000000000ff7886 */ /* 0x000fe20001820000 */
[----:B------:R-:W-:Y:S02]  /*1790*/  R2UR UR15, R2 ;  /* 0x00000000020f72ca */ /* 0x000fe400000e0000 */
[----:B------:R-:W-:-:S04]  /*17a0*/  @!UP0 UIADD3 UR18, UPT, UPT, -UR4, 0x100000, URZ ;  /* 0x0010000004128890 */ /* 0x000fc8000fffe1ff */
[----:B------:R-:W-:Y:S02]  /*17b0*/  @!UP0 USHF.L.U32 UR19, UR18, 0xb, URZ ;  /* 0x0000000b12138899 */ /* 0x000fe400080006ff */
[----:B------:R-:W-:Y:S02]  /*17c0*/  @!UP0 USHF.L.U32 UR18, UR18, 0x1, URZ ;  /* 0x0000000112128899 */ /* 0x000fe400080006ff */
[----:B------:R-:W-:-:S04]  /*17d0*/  @!UP0 UIADD3 UR4, UPT, UPT, -UR4, 0x100000, URZ ;  /* 0x0010000004048890 */ /* 0x000fc8000fffe1ff */
[----:B------:R-:W-:Y:S02]  /*17e0*/  @!UP0 USHF.L.U32 UR5, UR4, 0xb, URZ ;  /* 0x0000000b04058899 */ /* 0x000fe400080006ff */
[----:B------:R-:W-:Y:S01]  /*17f0*/  @!UP0 USHF.L.U32 UR4, UR4, 0x1, URZ ;  /* 0x0000000104048899 */ /* 0x000fe200080006ff */
[----:B------:R-:W-:Y:S01]  /*1800*/  VOTEU.ALL UP0, P3 ;  /* 0x0000000000ff7886 */ /* 0x000fe20001800000 */
[----:B------:R-:W2:Y:S04]  /*1810*/  FENCE.VIEW.ASYNC.S ;  /* 0x00000000000073c6 */ /* 0x000ea80000000000 */
[----:B--2---:R2:W3:Y:S06]  /*1820*/  @!UP0 SYNCS.EXCH.64 URZ, [UR8+0xc000], UR18 ;  /* 0x00c0001208ff85b2 */ /* 0x0044ec0008000100 */
[----:B------:R2:W5:Y:S01]  /*1830*/  @!UP1 SYNCS.EXCH.64 URZ, [UR8+0xc010], UR4 ;  /* 0x00c0100408ff95b2 */ /* 0x0005620008000100 */
[----:B------:R-:W-:Y:S05]  /*1840*/  @!P0 BRA `(.L_x_53) ;  /* 0x0000000400f88947 */ /* 0x000fea0003800000 */
[----:B---3-5:R-:W-:Y:S01]  /*1850*/  BAR.SYNC.DEFER_BLOCKING 0x0 ;  /* 0x0000000000007b1d */ /* 0x028fe20000010000 */
[----:B------:R-:W-:Y:S01]  /*1860*/  ELECT P1, URZ, PT ;  /* 0x0000000000ff782f */ /* 0x000fe20003820000 */
[----:B------:R-:W-:Y:S01]  /*1870*/  @!P3 IMAD.MOV.U32 R2, RZ, RZ, 0xc000 ;  /* 0x0000c000ff02b424 */ /* 0x000fe200078e00ff */
[----:B------:R-:W-:Y:S02]  /*1880*/  UIADD3 UR24, UPT, UPT, UR8, 0x8000, URZ ;  /* 0x0000800008187890 */ /* 0x000fe4000fffe0ff */
[----:B------:R-:W-:Y:S01]  /*1890*/  ISETP.LT.U32.AND P1, PT, R10, 0x20, P1 ;  /* 0x000000200a00780c */ /* 0x000fe20000f21070 */
[----:B------:R-:W-:Y:S01]  /*18a0*/  UMOV UR27, UR31 ;  /* 0x0000001f001b7c82 */ /* 0x000fe20008000000 */
[----:B------:R-:W-:Y:S01]  /*18b0*/  ELECT P0, URZ, PT ;  /* 0x0000000000ff782f */ /* 0x000fe20003800000 */
[----:B------:R-:W-:-:S03]  /*18c0*/  USHF.R.U32.HI UR20, URZ, 0x4, UR8 ;  /* 0x00000004ff147899 */ /* 0x000fc60008011608 */
[----:B------:R-:W-:Y:S01]  /*18d0*/  ISETP.LT.U32.AND P0, PT, R10, 0x20, P0 ;  /* 0x000000200a00780c */ /* 0x000fe20000701070 */
[----:B--2---:R-:W-:Y:S02]  /*18e0*/  USHF.R.U32.HI UR18, URZ, 0x4, UR24 ;  /* 0x00000004ff127899 */ /* 0x004fe40008011618 */
[----:B------:R-:W-:Y:S02]  /*18f0*/  USGXT.U32 UR20, UR20, 0xe ;  /* 0x0000000e1414789a */ /* 0x000fe40008000000 */
[----:B------:R-:W-:Y:S02]  /*1900*/  USGXT.U32 UR18, UR18, 0xe ;  /* 0x0000000e1212789a */ /* 0x000fe40008000000 */
[----:B------:R-:W-:Y:S01]  /*1910*/  VOTEU.ANY UP0, P1 ;  /* 0x0000000000ff7886 */ /* 0x000fe20000800100 */
[----:B------:R-:W-:Y:S01]  /*1920*/  VOTEU.ANY UP2, P1 ;  /* 0x0000000000ff7886 */ /* 0x000fe20000840100 */
[----:B------:R-:W-:Y:S01]  /*1930*/  UMOV UR21, 0x40004040 ;  /* 0x4000404000157882 */ /* 0x000fe20000000000 */
[----:B------:R-:W-:-:S02]  /*1940*/  UMOV UR19, 0x40004040 ;  /* 0x4000404000137882 */ /* 0x000fc40000000000 */
[----:B------:R-:W-:Y:S02]  /*1950*/  @UP0 UIADD3 UR25, UPT, UPT, UR8, 0xc000, URZ ;  /* 0x0000c00008190890 */ /* 0x000fe4000fffe0ff */
[----:B------:R2:W-:Y:S01]  /*1960*/  @!P3 SYNCS.ARRIVE.TRANS64 RZ, [UR8+0xc000], R2 ;  /* 0x00c00002ffffb9a7 */ /* 0x0005e20008000008 */
[----:B------:R-:W-:Y:S01]  /*1970*/  @UP0 UMOV UR26, URZ ;  /* 0x000000ff001a0c82 */ /* 0x000fe20008000000 */
[----:B------:R-:W-:Y:S06]  /*1980*/  BAR.SYNC.DEFER_BLOCKING 0x0 ;  /* 0x0000000000007b1d */ /* 0x000fec0000010000 */
[----:B------:R-:W-:Y:S01]  /*1990*/  VOTEU.ANY UP1, P0 ;  /* 0x0000000000ff7886 */ /* 0x000fe20000020100 */
[----:B------:R-:W-:-:S04]  /*19a0*/  VOTEU.ANY UP3, P0 ;  /* 0x0000000000ff7886 */ /* 0x000fc80000060100 */
[----:B------:R-:W-:Y:S01]  /*19b0*/  @UP1 UIADD3 UR4, UPT, UPT, UR8, 0xc000, URZ ;  /* 0x0000c00008041890 */ /* 0x000fe2000fffe0ff */
[----:B------:R-:W-:Y:S01]  /*19c0*/  @UP1 UMOV UR10, URZ ;  /* 0x000000ff000a1c82 */ /* 0x000fe20008000000 */
[----:B------:R-:W-:-:S05]  /*19d0*/  UIADD3 UR22, UP1, UPT, UR20, 0x2, URZ ;  /* 0x0000000214167890 */ /* 0x000fca000ff3e0ff */
[----:B------:R-:W-:Y:S01]  /*19e0*/  @UP3 UMOV UR9, UR4 ;  /* 0x0000000400093c82 */ /* 0x000fe20008000000 */
[----:B------:R-:W-:Y:S02]  /*19f0*/  UMOV UR4, URZ ;  /* 0x000000ff00047c82 */ /* 0x000fe40008000000 */
[----:B------:R-:W-:Y:S01]  /*1a00*/  UIADD3.X UR23, UPT, UPT, UR4, 0x40004040, URZ, UP1, !UPT ;  /* 0x4000404004177890 */ /* 0x000fe20008ffe4ff */
[----:B------:R3:W-:Y:S03]  /*1a10*/  @UP2 UTMALDG.2D [UR24], [UR12] ;  /* 0x000000180c0025b4 */ /* 0x0007e60008008000 */
[----:B------:R-:W-:Y:S02]  /*1a20*/  UIADD3.64 UR34, UPT, UPT, UR22, 0x2, URZ ;  /* 0x0000000216227897 */ /* 0x000fe4000fffe0ff */
[----:B------:R-:W-:Y:S01]  /*1a30*/  UIADD3.64 UR38, UPT, UPT, UR22, 0x4, URZ ;  /* 0x0000000416267897 */ /* 0x000fe2000fffe0ff */
[----:B------:R5:W-:Y:S06]  /*1a40*/  MEMBAR.ALL.CTA ;  /* 0x0000000000007992 */ /* 0x000bec0000008000 */
[----:B-----5:R-:W5:Y:S01]  /*1a50*/  FENCE.VIEW.ASYNC.S ;  /* 0x00000000000073c6 */ /* 0x020f620000000000 */
[----:B---3--:R-:W-:-:S04]  /*1a60*/  UIADD3 UR24, UP0, UPT, UR18, 0x2, URZ ;  /* 0x0000000212187890 */ /* 0x008fc8000ff1e0ff */
[----:B------:R-:W-:Y:S02]  /*1a70*/  UIADD3.X UR25, UPT, UPT, UR4, 0x40004040, URZ, UP0, !UPT ;  /* 0x4000404004197890 */ /* 0x000fe400087fe4ff */
[----:B------:R-:W-:Y:S02]  /*1a80*/  UISETP.NE.U32.AND UP0, UPT, UR15, URZ, UPT ;  /* 0x000000ff0f00728c */ /* 0x000fe4000bf05070 */
[----:B------:R-:W-:Y:S02]  /*1a90*/  UIADD3.64 UR26, UPT, UPT, UR24, 0x2, URZ ;  /* 0x00000002181a7897 */ /* 0x000fe4000fffe0ff */
[----:B------:R-:W-:Y:S01]  /*1aa0*/  UIADD3.64 UR36, UPT, UPT, UR24, 0x4, URZ ;  /* 0x0000000418247897 */ /* 0x000fe2000fffe0ff */
[----:B-----5:R-:W-:Y:S06]  /*1ab0*/  BAR.SYNC.DEFER_BLOCKING 0x0 ;  /* 0x0000000000007b1d */ /* 0x020fec0000010000 */
[----:B------:R2:W-:Y:S02]  /*1ac0*/  @UP3 UTMALDG.2D [UR8], [UR6] ;  /* 0x00000008060035b4 */ /* 0x0005e40008008000 */
[----:B------:R-:W-:Y:S06]  /*1ad0*/  BAR.SYNC.DEFER_BLOCKING 0x0 ;  /* 0x0000000000007b1d */ /* 0x000fec0000010000 */
[----:B------:R-:W3:Y:S02]  /*1ae0*/  SYNCS.PHASECHK.TRANS64.TRYWAIT P0, [UR8+0xc000], RZ ;  /* 0x00c000ffff0075a7 */ /* 0x000ee40008001108 */
[----:B--23--:R-:W-:Y:S05]  /*1af0*/  @!P0 BRA `(.L_x_54) ;  /* 0x00000014000c8947 */ /* 0x00cfea0003800000 */
.L_x_66:
[----:B------:R-:W-:Y:S05]  /*1b00*/  BRA.U UP0, `(.L_x_55) ;  /* 0x0000000100347547 */ /* 0x000fea000b800000 */
[----:B------:R-:W-:Y:S01]  /*1b10*/  UMOV UR4, 0x0 ;  /* 0x0000000000047882 */ /* 0x000fe20000000000 */
[----:B------:R-:W-:Y:S01]  /*1b20*/  UMOV UR5, 0x8400010 ;  /* 0x0840001000057882 */ /* 0x000fe20000000000 */
[----:B------:R-:W-:Y:S01]  /*1b30*/  UMOV UR28, 0x0 ;  /* 0x00000000001c7882 */ /* 0x000fe20000000000 */
[----:B------:R-:W-:Y:S01]  /*1b40*/  UMOV UR29, 0x8400010 ;  /* 0x08400010001d7882 */ /* 0x000fe20000000000 */
[----:B------:R-:W-:Y:S01]  /*1b50*/  UMOV UR40, 0x0 ;  /* 0x0000000000287882 */ /* 0x000fe20000000000 */
[----:B------:R-:W-:Y:S01]  /*1b60*/  UMOV UR41, 0x8400010 ;  /* 0x0840001000297882 */ /* 0x000fe20000000000 */
[----:B------:R2:W-:Y:S01]  /*1b70*/  UTCHMMA gdesc[UR18], gdesc[UR20], tmem[UR32], tmem[UR4], idesc[UR5], !UPT ;  /* 0x00ff0414120075ea */ /* 0x0005e2000f800020 */
[----:B------:R-:W-:Y:S01]  /*1b80*/  UMOV UR42, 0x0 ;  /* 0x00000000002a7882 */ /* 0x000fe20000000000 */
[----:B------:R-:W-:Y:S01]  /*1b90*/  UMOV UR43, 0x8400010 ;  /* 0x08400010002b7882 */ /* 0x000fe20000000000 */
[----:B------:R2:W-:Y:S01]  /*1ba0*/  UTCHMMA gdesc[UR24], gdesc[UR22], tmem[UR32], tmem[UR28], idesc[UR29], UPT ;  /* 0x00ff1c16180075ea */ /* 0x0005e2000b800020 */
[----:B------:R2:W-:Y:S01]  /*1bb0*/  UTCHMMA gdesc[UR26], gdesc[UR34], tmem[UR32], tmem[UR40], idesc[UR41], UPT ;  /* 0x00ff28221a0075ea */ /* 0x0005e2000b800020 */
[----:B------:R2:W-:Y:S01]  /*1bc0*/  UTCHMMA gdesc[UR36], gdesc[UR38], tmem[UR32], tmem[UR42], idesc[UR43], UPT ;  /* 0x00ff2a26240075ea */ /* 0x0005e2000b800020 */
[----:B------:R-:W-:Y:S01]  /*1bd0*/  NOP ;  /* 0x0000000000007918 */ /* 0x000fe20000000000 */
.L_x_55:
[----:B------:R-:W-:Y:S01]  /*1be0*/  ELECT P0, URZ, PT ;  /* 0x0000000000ff782f */ /* 0x000fe20003800000 */
[----:B--2---:R-:W-:-:S03]  /*1bf0*/  UIADD3 UR4, UPT, UPT, UR8, 0xc010, URZ ;  /* 0x0000c01008047890 */ /* 0x004fc6000fffe0ff */
[----:B------:R-:W-:Y:S01]  /*1c00*/  ISETP.LT.U32.AND P0, PT, R10, 0x20, P0 ;  /* 0x000000200a00780c */ /* 0x000fe20000701070 */
[----:B------:R-:W-:-:S12]  /*1c10*/  UMOV UR5, URZ ;  /* 0x000000ff00057c82 */ /* 0x000fd80008000000 */
[----:B------:R-:W-:Y:S01]  /*1c20*/  VOTEU.ANY UP0, P0 ;  /* 0x0000000000ff7886 */ /* 0x000fe20000000100 */
[----:B------:R-:W-:Y:S01]  /*1c30*/  VOTEU.ANY UP1, P0 ;  /* 0x0000000000ff7886 */ /* 0x000fe20000020100 */
[----:B------:R-:W-:-:S03]  /*1c40*/  ISETP.GE.U32.AND P0, PT, R13, 0x41, PT ;  /* 0x000000410d00780c */ /* 0x000fc60003f06070 */
[----:B------:R-:W-:Y:S02]  /*1c50*/  @UP0 UMOV UR9, UR4 ;  /* 0x0000000400090c82 */ /* 0x000fe40008000000 */
[----:B------:R2:W-:Y:S01]  /*1c60*/  @UP1 UTCBAR [UR9], URZ ;  /* 0x000000ff090013e9 */ /* 0x0005e200080000ff */
[----:B------:R-:W-:Y:S06]  /*1c70*/  BAR.SYNC.DEFER_BLOCKING 0x0 ;  /* 0x0000000000007b1d */ /* 0x000fec0000010000 */
[----:B------:R-:W3:Y:S02]  /*1c80*/  SYNCS.PHASECHK.TRANS64.TRYWAIT P1, [UR8+0xc010], RZ ;  /* 0x00c010ffff0075a7 */ /* 0x000ee40008021108 */
[----:B--23--:R-:W-:Y:S05]  /*1c90*/  @!P1 BRA `(.L_x_56) ;  /* 0x0000001000b09947 */ /* 0x00cfea0003800000 */
.L_x_67:
[----:B------:R-:W-:Y:S05]  /*1ca0*/  @!P0 BRA `(.L_x_53) ;  /* 0x0000000000e08947 */ /* 0x000fea0003800000 */
[----:B------:R-:W-:Y:S01]  /*1cb0*/  IMAD.MOV.U32 R2, RZ, RZ, 0x1 ;  /* 0x00000001ff027424 */ /* 0x000fe200078e00ff */
[----:B------:R-:W2:Y:S01]  /*1cc0*/  LDCU UR33, c[0x0][0x3a0] ;  /* 0x00007400ff2177ac */ /* 0x000ea20008000800 */
[----:B------:R-:W-:-:S05]  /*1cd0*/  UMOV UR30, 0x40 ;  /* 0x00000040001e7882 */ /* 0x000fca0000000000 */
.L_x_60:
[----:B------:R-:W-:Y:S01]  /*1ce0*/  BAR.SYNC.DEFER_BLOCKING 0x0 ;  /* 0x0000000000007b1d */ /* 0x000fe20000010000 */
[----:B------:R-:W-:Y:S01]  /*1cf0*/  ELECT P1, URZ, PT ;  /* 0x0000000000ff782f */ /* 0x000fe20003820000 */
[----:B------:R-:W-:Y:S01]  /*1d00*/  @!P3 IMAD.MOV.U32 R3, RZ, RZ, 0xc000 ;  /* 0x0000c000ff03b424 */ /* 0x000fe200078e00ff */
[----:B------:R-:W-:Y:S02]  /*1d10*/  ELECT P0, URZ, PT ;  /* 0x0000000000ff782f */ /* 0x000fe40003800000 */
[C---:B------:R-:W-:Y:S01]  /*1d20*/  ISETP.LT.U32.AND P1, PT, R10.reuse, 0x20, P1 ;  /* 0x000000200a00780c */ /* 0x040fe20000f21070 */
[----:B------:R-:W-:Y:S01]  /*1d30*/  UMOV UR10, UR30 ;  /* 0x0000001e000a7c82 */ /* 0x000fe20008000000 */
[----:B------:R-:W-:-:S11]  /*1d40*/  ISETP.LT.U32.AND P0, PT, R10, 0x20, P0 ;  /* 0x000000200a00780c */ /* 0x000fd60000701070 */
[----:B------:R-:W-:Y:S02]  /*1d50*/  VOTEU.ANY UP0, P1 ;  /* 0x0000000000ff7886 */ /* 0x000fe40000800100 */
[----:B------:R-:W-:-:S03]  /*1d60*/  VOTEU.ANY UP1, P0 ;  /* 0x0000000000ff7886 */ /* 0x000fc60000020100 */
[----:B------:R-:W-:Y:S02]  /*1d70*/  @UP0 UIADD3 UR28, UPT, UPT, UR8, 0x8000, URZ ;  /* 0x00008000081c0890 */ /* 0x000fe4000fffe0ff */
[----:B------:R3:W-:Y:S01]  /*1d80*/  @!P3 SYNCS.ARRIVE.TRANS64 RZ, [UR8+0xc000], R3 ;  /* 0x00c00003ffffb9a7 */ /* 0x0007e20008000008 */
[----:B------:R-:W-:Y:S01]  /*1d90*/  @UP0 UIADD3 UR29, UPT, UPT, UR8, 0xc000, URZ ;  /* 0x0000c000081d0890 */ /* 0x000fe2000fffe0ff */
[----:B------:R-:W-:Y:S01]  /*1da0*/  VOTEU.ANY UP0, P1 ;  /* 0x0000000000ff7886 */ /* 0x000fe20000800100 */
[----:B------:R-:W-:Y:S01]  /*1db0*/  BAR.SYNC.DEFER_BLOCKING 0x0 ;  /* 0x0000000000007b1d */ /* 0x000fe20000010000 */
[----:B------:R-:W-:Y:S01]  /*1dc0*/  @UP1 UIADD3 UR9, UPT, UPT, UR8, 0xc000, URZ ;  /* 0x0000c00008091890 */ /* 0x000fe2000fffe0ff */
[----:B---3--:R-:W-:-:S04]  /*1dd0*/  IMAD.U32 R3, R2, -0x80000000, RZ ;  /* 0x8000000002037824 */ /* 0x008fc800078e00ff */
[----:B------:R-:W-:Y:S01]  /*1de0*/  VOTEU.ANY UP1, P0 ;  /* 0x0000000000ff7886 */ /* 0x000fe20000020100 */
[----:B------:R3:W-:Y:S01]  /*1df0*/  @UP0 UTMALDG.2D [UR28], [UR12] ;  /* 0x0000001c0c0005b4 */ /* 0x0007e20008008000 */
[----:B------:R-:W-:Y:S01]  /*1e00*/  UISETP.NE.U32.AND UP0, UPT, UR15, URZ, UPT ;  /* 0x000000ff0f00728c */ /* 0x000fe2000bf05070 */
[----:B------:R5:W-:Y:S06]  /*1e10*/  MEMBAR.ALL.CTA ;  /* 0x0000000000007992 */ /* 0x000bec0000008000 */
[----:B-----5:R-:W5:Y:S02]  /*1e20*/  FENCE.VIEW.ASYNC.S ;  /* 0x00000000000073c6 */ /* 0x020f640000000000 */
[----:B-----5:R-:W-:Y:S06]  /*1e30*/  BAR.SYNC.DEFER_BLOCKING 0x0 ;  /* 0x0000000000007b1d */ /* 0x020fec0000010000 */
[----:B------:R3:W-:Y:S02]  /*1e40*/  @UP1 UTMALDG.2D [UR8], [UR6] ;  /* 0x00000008060015b4 */ /* 0x0007e40008008000 */
[----:B------:R-:W-:Y:S06]  /*1e50*/  BAR.SYNC.DEFER_BLOCKING 0x0 ;  /* 0x0000000000007b1d */ /* 0x000fec0000010000 */
[----:B------:R-:W5:Y:S02]  /*1e60*/  SYNCS.PHASECHK.TRANS64.TRYWAIT P0, [UR8+0xc000], R3 ;  /* 0x00c00003ff0075a7 */ /* 0x000f640008001108 */
[----:B---3-5:R-:W-:Y:S05]  /*1e70*/  @!P0 BRA `(.L_x_57) ;  /* 0x0000001000448947 */ /* 0x028fea0003800000 */
.L_x_68:
[----:B------:R-:W-:Y:S05]  /*1e80*/  BRA.U UP0, `(.L_x_58) ;  /* 0x0000000100347547 */ /* 0x000fea000b800000 */
[----:B------:R-:W-:Y:S01]  /*1e90*/  UMOV UR28, 0x0 ;  /* 0x00000000001c7882 */ /* 0x000fe20000000000 */
[----:B------:R-:W-:Y:S01]  /*1ea0*/  UMOV UR29, 0x8400010 ;  /* 0x08400010001d7882 */ /* 0x000fe20000000000 */
[----:B------:R-:W-:Y:S01]  /*1eb0*/  UMOV UR40, 0x0 ;  /* 0x0000000000287882 */ /* 0x000fe20000000000 */
[----:B------:R-:W-:Y:S01]  /*1ec0*/  UMOV UR41, 0x8400010 ;  /* 0x0840001000297882 */ /* 0x000fe20000000000 */
[----:B------:R-:W-:Y:S01]  /*1ed0*/  UMOV UR42, 0x0 ;  /* 0x00000000002a7882 */ /* 0x000fe20000000000 */
[----:B------:R-:W-:Y:S01]  /*1ee0*/  UMOV UR43, 0x8400010 ;  /* 0x08400010002b7882 */ /* 0x000fe20000000000 */
[----:B------:R3:W-:Y:S01]  /*1ef0*/  UTCHMMA gdesc[UR18], gdesc[UR20], tmem[UR32], tmem[UR28], idesc[UR29], UPT ;  /* 0x00ff1c14120075ea */ /* 0x0007e2000b800020 */
[----:B------:R-:W-:Y:S01]  /*1f00*/  UMOV UR44, 0x0 ;  /* 0x00000000002c7882 */ /* 0x000fe20000000000 */
[----:B------:R-:W-:Y:S01]  /*1f10*/  UMOV UR45, 0x8400010 ;  /* 0x08400010002d7882 */ /* 0x000fe20000000000 */
[----:B------:R3:W-:Y:S01]  /*1f20*/  UTCHMMA gdesc[UR24], gdesc[UR22], tmem[UR32], tmem[UR40], idesc[UR41], UPT ;  /* 0x00ff2816180075ea */ /* 0x0007e2000b800020 */
[----:B------:R3:W-:Y:S01]  /*1f30*/  UTCHMMA gdesc[UR26], gdesc[UR34], tmem[UR32], tmem[UR42], idesc[UR43], UPT ;  /* 0x00ff2a221a0075ea */ /* 0x0007e2000b800020 */
[----:B------:R3:W-:Y:S01]  /*1f40*/  UTCHMMA gdesc[UR36], gdesc[UR38], tmem[UR32], tmem[UR44], idesc[UR45], UPT ;  /* 0x00ff2c26240075ea */ /* 0x0007e2000b800020 */
[----:B------:R-:W-:Y:S01]  /*1f50*/  NOP ;  /* 0x0000000000007918 */ /* 0x000fe20000000000 */
.L_x_58:
[----:B------:R-:W-:-:S04]  /*1f60*/  ELECT P0, URZ, PT ;  /* 0x0000000000ff782f */ /* 0x000fc80003800000 */
[----:B------:R-:W-:-:S13]  /*1f70*/  ISETP.LT.U32.AND P0, PT, R10, 0x20, P0 ;  /* 0x000000200a00780c */ /* 0x000fda0000701070 */
[----:B------:R-:W-:Y:S01]  /*1f80*/  VOTEU.ANY UP0, P0 ;  /* 0x0000000000ff7886 */ /* 0x000fe20000000100 */
[----:B------:R-:W-:-:S04]  /*1f90*/  VOTEU.ANY UP1, P0 ;  /* 0x0000000000ff7886 */ /* 0x000fc80000020100 */
[----:B------:R-:W-:Y:S02]  /*1fa0*/  @UP0 UMOV UR9, UR4 ;  /* 0x0000000400090c82 */ /* 0x000fe40008000000 */
[----:B------:R5:W-:Y:S01]  /*1fb0*/  @UP1 UTCBAR [UR9], URZ ;  /* 0x000000ff090013e9 */ /* 0x000be200080000ff */
[----:B------:R-:W-:Y:S06]  /*1fc0*/  BAR.SYNC.DEFER_BLOCKING 0x0 ;  /* 0x0000000000007b1d */ /* 0x000fec0000010000 */
[----:B------:R-:W3:Y:S02]  /*1fd0*/  SYNCS.PHASECHK.TRANS64.TRYWAIT P0, [UR8+0xc010], R3 ;  /* 0x00c01003ff0075a7 */ /* 0x000ee40008001108 */
[----:B---3-5:R-:W-:Y:S05]  /*1fe0*/  @!P0 BRA `(.L_x_59) ;  /* 0x0000000c00f48947 */ /* 0x028fea0003800000 */
.L_x_69:
[----:B------:R-:W-:Y:S01]  /*1ff0*/  UIADD3 UR30, UPT, UPT, UR30, 0x40, URZ ;  /* 0x000000401e1e7890 */ /* 0x000fe2000fffe0ff */
[----:B------:R-:W-:-:S03]  /*2000*/  LOP3.LUT R2, R2, 0x1, RZ, 0x3c, !PT ;  /* 0x0000000102027812 */ /* 0x000fc600078e3cff */
[----:B--2---:R-:W-:-:S09]  /*2010*/  UISETP.GE.AND UP0, UPT, UR30, UR33, UPT ;  /* 0x000000211e00728c */ /* 0x004fd2000bf06270 */
[----:B------:R-:W-:Y:S05]  /*2020*/  BRA.U !UP0, `(.L_x_60) ;  /* 0xfffffffd082c7547 */ /* 0x000fea000b83ffff */
.L_x_53:
[----:B---3-5:R-:W-:Y:S06]  /*2030*/  BAR.SYNC.DEFER_BLOCKING 0x0 ;  /* 0x0000000000007b1d */ /* 0x028fec0000010000 */
[----:B------:R-:W-:Y:S04]  /*2040*/  BSSY.RECONVERGENT B5, `(.L_x_61) ;  /* 0x0000004000057945 */ /* 0x000fe80003800200 */
[----:B------:R-:W-:Y:S05]  /*2050*/  @P3 BRA `(.L_x_62) ;  /* 0x0000000000083947 */ /* 0x000fea0003800000 */
[----:B------:R-:W3:Y:S02]  /*2060*/  SYNCS.CCTL.IV [UR8+0xc000] ;  /* 0x00c00000ff0079b1 */ /* 0x000ee40008000008 */
[----:B---3--:R-:W3:Y:S02]  /*2070*/  SYNCS.CCTL.IV [UR8+0xc010] ;  /* 0x00c01000ff0079b1 */ /* 0x008ee40008000008 */
.L_x_62:
[----:B--2---:R-:W-:Y:S05]  /*2080*/  BSYNC.RECONVERGENT B5 ;  /* 0x0000000000057941 */ /* 0x004fea0003800200 */
.L_x_61:
[----:B------:R-:W-:Y:S01]  /*2090*/  ULOP3.LUT UR15, UR15, 0x3, URZ, 0xc0, !UPT ;  /* 0x000000030f0f7892 */ /* 0x000fe2000f8ec0ff */
[C---:B------:R-:W-:Y:S01]  /*20a0*/  IMAD.SHL.U32 R2, R0.reuse, 0x80, RZ ;  /* 0x0000008000027824 */ /* 0x040fe200078e00ff */
[----:B------:R-:W-:Y:S01]  /*20b0*/  USHF.L.U32 UR14, UR14, 0x7, URZ ;  /* 0x000000070e0e7899 */ /* 0x000fe200080006ff */
[----:B------:R-:W-:Y:S01]  /*20c0*/  IMAD.SHL.U32 R3, R0, 0x10, RZ ;  /* 0x0000001000037824 */ /* 0x000fe200078e00ff */
[----:B------:R-:W-:Y:S02]  /*20d0*/  ULEA UR4, UR15, UR32, 0x15 ;  /* 0x000000200f047291 */ /* 0x000fe4000f8ea8ff */
[----:B------:R-:W-:Y:S01]  /*20e0*/  LOP3.LUT R0, R2, 0x3f80, RZ, 0xc0, !PT ;  /* 0x00003f8002007812 */ /* 0x000fe200078ec0ff */
[----:B------:R-:W-:Y:S02]  /*20f0*/  ULEA UR13, UR15, UR11, 0x6 ;  /* 0x0000000b0f0d7291 */ /* 0x000fe4000f8e30ff */
[----:B------:R-:W-:Y:S01]  /*2100*/  ULEA UR12, UR15, UR8, 0xe ;  /* 0x000000080f0c7291 */ /* 0x000fe2000f8e70ff */
[----:B------:R-:W-:-:S02]  /*2110*/  LOP3.LUT R0, R0, 0x70, R3, 0xf8, !PT ;  /* 0x0000007000007812 */ /* 0x000fc400078ef803 */
[----:B------:R-:W-:Y:S01]  /*2120*/  ELECT P0, URZ, PT ;  /* 0x0000000000ff782f */ /* 0x000fe20003800000 */
[----:B------:R-:W2:Y:S01]  /*2130*/  LDTM.x64 R96, tmem[UR4] ;  /* 0x00000004006079ee */ /* 0x000ea20008340000 */
[C---:B------:R-:W-:Y:S02]  /*2140*/  LOP3.LUT R2, R0.reuse, 0x10, RZ, 0x3c, !PT ;  /* 0x0000001000027812 */ /* 0x040fe400078e3cff */
[----:B------:R-:W-:Y:S02]  /*2150*/  LOP3.LUT R3, R0, 0x20, RZ, 0x3c, !PT ;  /* 0x0000002000037812 */ /* 0x000fe400078e3cff */
[----:B--2---:R-:W-:Y:S02]  /*2160*/  F2FP.F16.F32.PACK_AB R160, R97, R96 ;  /* 0x0000006061a0723e */ /* 0x004fe400000000ff */
[----:B------:R-:W-:Y:S02]  /*2170*/  F2FP.F16.F32.PACK_AB R161, R99, R98 ;  /* 0x0000006263a1723e */ /* 0x000fe400000000ff */
[----:B------:R-:W-:-:S02]  /*2180*/  F2FP.F16.F32.PACK_AB R162, R101, R100 ;  /* 0x0000006465a2723e */ /* 0x000fc400000000ff */
[----:B------:R-:W-:Y:S02]  /*2190*/  F2FP.F16.F32.PACK_AB R163, R103, R102 ;  /* 0x0000006667a3723e */ /* 0x000fe400000000ff */
[----:B------:R-:W-:Y:S02]  /*21a0*/  F2FP.F16.F32.PACK_AB R164, R105, R104 ;  /* 0x0000006869a4723e */ /* 0x000fe400000000ff */
[----:B------:R-:W-:Y:S02]  /*21b0*/  F2FP.F16.F32.PACK_AB R165, R107, R106 ;  /* 0x0000006a6ba5723e */ /* 0x000fe400000000ff */
[----:B------:R-:W-:Y:S02]  /*21c0*/  F2FP.F16.F32.PACK_AB R166, R109, R108 ;  /* 0x0000006c6da6723e */ /* 0x000fe400000000ff */
[----:B------:R-:W-:Y:S02]  /*21d0*/  F2FP.F16.F32.PACK_AB R167, R111, R110 ;  /* 0x0000006e6fa7723e */ /* 0x000fe400000000ff */
[----:B------:R-:W2:Y:S01]  /*21e0*/  LDTM.x64 R48, tmem[UR4+0x40] ;  /* 0x00004004003079ee */ /* 0x000ea20008340000 */
[----:B------:R-:W-:-:S02]  /*21f0*/  F2FP.F16.F32.PACK_AB R112, R113, R112 ;  /* 0x000000707170723e */ /* 0x000fc400000000ff */
[----:B------:R-:W-:Y:S02]  /*2200*/  F2FP.F16.F32.PACK_AB R120, R121, R120 ;  /* 0x000000787978723e */ /* 0x000fe400000000ff */
[----:B------:R-:W-:Y:S02]  /*2210*/  F2FP.F16.F32.PACK_AB R128, R129, R128 ;  /* 0x000000808180723e */ /* 0x000fe400000000ff */
[----:B------:R-:W-:Y:S02]  /*2220*/  F2FP.F16.F32.PACK_AB R113, R115, R114 ;  /* 0x000000727371723e */ /* 0x000fe400000000ff */
[----:B------:R-:W-:Y:S02]  /*2230*/  F2FP.F16.F32.PACK_AB R121, R123, R122 ;  /* 0x0000007a7b79723e */ /* 0x000fe400000000ff */
[----:B------:R-:W-:Y:S02]  /*2240*/  F2FP.F16.F32.PACK_AB R129, R131, R130 ;  /* 0x000000828381723e */ /* 0x000fe400000000ff */
[----:B------:R-:W-:-:S02]  /*2250*/  F2FP.F16.F32.PACK_AB R114, R117, R116 ;  /* 0x000000747572723e */ /* 0x000fc400000000ff */
[----:B------:R-:W-:Y:S02]  /*2260*/  F2FP.F16.F32.PACK_AB R115, R119, R118 ;  /* 0x000000767773723e */ /* 0x000fe400000000ff */
[----:B------:R-:W-:Y:S02]  /*2270*/  F2FP.F16.F32.PACK_AB R122, R125, R124 ;  /* 0x0000007c7d7a723e */ /* 0x000fe400000000ff */
[----:B------:R-:W-:Y:S02]  /*2280*/  F2FP.F16.F32.PACK_AB R123, R127, R126 ;  /* 0x0000007e7f7b723e */ /* 0x000fe400000000ff */
[----:B------:R-:W-:Y:S02]  /*2290*/  F2FP.F16.F32.PACK_AB R130, R133, R132 ;  /* 0x000000848582723e */ /* 0x000fe400000000ff */
[----:B------:R-:W-:Y:S02]  /*22a0*/  F2FP.F16.F32.PACK_AB R136, R137, R136 ;  /* 0x000000888988723e */ /* 0x000fe400000000ff */
[----:B--2---:R-:W-:-:S02]  /*22b0*/  F2FP.F16.F32.PACK_AB R116, R49, R48 ;  /* 0x000000303174723e */ /* 0x004fc400000000ff */
        /* <DEDUP_REMOVED lines=9> */
[----:B----4-:R-:W2:Y:S01]  /*2350*/  LDTM.x64 R4, tmem[UR4+0x80] ;  /* 0x00008004000479ee */ /* 0x010ea20008340000 */
        /* <DEDUP_REMOVED lines=63> */
[----:B------:R-:W-:Y:S01]  /*2750*/  NOP ;  /* 0x0000000000007918 */ /* 0x000fe20000000000 */
[----:B--23--:R-:W-:Y:S01]  /*2760*/  BAR.SYNC.DEFER_BLOCKING 0x0 ;  /* 0x0000000000007b1d */ /* 0x00cfe20000010000 */
[----:B------:R-:W-:-:S02]  /*2770*/  F2FP.F16.F32.PACK_AB R152, R153, R152 ;  /* 0x000000989998723e */ /* 0x000fc400000000ff */
[----:B------:R-:W-:Y:S02]  /*2780*/  F2FP.F16.F32.PACK_AB R153, R155, R154 ;  /* 0x0000009a9b99723e */ /* 0x000fe400000000ff */
[----:B------:R-:W-:Y:S02]  /*2790*/  F2FP.F16.F32.PACK_AB R154, R157, R156 ;  /* 0x0000009c9d9a723e */ /* 0x000fe400000000ff */
[----:B------:R-:W-:Y:S02]  /*27a0*/  F2FP.F16.F32.PACK_AB R155, R159, R158 ;  /* 0x0000009e9f9b723e */ /* 0x000fe400000000ff */
[----:B------:R-:W-:Y:S02]  /*27b0*/  F2FP.F16.F32.PACK_AB R4, R5, R4 ;  /* 0x000000040504723e */ /* 0x000fe400000000ff */
[----:B------:R-:W-:Y:S01]  /*27c0*/  F2FP.F16.F32.PACK_AB R5, R7, R6 ;  /* 0x000000060705723e */ /* 0x000fe200000000ff */
[----:B------:R-:W-:Y:S01]  /*27d0*/  STS.128 [R0+UR8], R160 ;  /* 0x000000a000007988 */ /* 0x000fe20008000c08 */
[----:B------:R-:W-:-:S02]  /*27e0*/  F2FP.F16.F32.PACK_AB R12, R13, R12 ;  /* 0x0000000c0d0c723e */ /* 0x000fc400000000ff */
[----:B------:R-:W-:Y:S01]  /*27f0*/  F2FP.F16.F32.PACK_AB R6, R9, R8 ;  /* 0x000000080906723e */ /* 0x000fe200000000ff */
[----:B------:R-:W-:Y:S01]  /*2800*/  STS.128 [R0+UR8+0x4000], R116 ;  /* 0x0040007400007988 */ /* 0x000fe20008000c08 */
[----:B------:R-:W-:Y:S02]  /*2810*/  F2FP.F16.F32.PACK_AB R7, R11, R10 ;  /* 0x0000000a0b07723e */ /* 0x000fe400000000ff */
[----:B------:R-:W-:Y:S01]  /*2820*/  F2FP.F16.F32.PACK_AB R13, R15, R14 ;  /* 0x0000000e0f0d723e */ /* 0x000fe200000000ff */
[----:B------:R-:W-:Y:S01]  /*2830*/  STS.128 [R0+UR8+0x8000], R68 ;  /* 0x0080004400007988 */ /* 0x000fe20008000c08 */
[----:B------:R-:W-:Y:S02]  /*2840*/  F2FP.F16.F32.PACK_AB R20, R21, R20 ;  /* 0x000000141514723e */ /* 0x000fe400000000ff */
[----:B------:R-:W-:Y:S01]  /*2850*/  F2FP.F16.F32.PACK_AB R14, R17, R16 ;  /* 0x00000010110e723e */ /* 0x000fe200000000ff */
[----:B------:R2:W-:Y:S01]  /*2860*/  STS.128 [R0+UR8+0xc000], R4 ;  /* 0x00c0000400007988 */ /* 0x0005e20008000c08 */
[----:B------:R-:W-:-:S02]  /*2870*/  F2FP.F16.F32.PACK_AB R15, R19, R18 ;  /* 0x00000012130f723e */ /* 0x000fc400000000ff */
[----:B------:R-:W-:Y:S01]  /*2880*/  F2FP.F16.F32.PACK_AB R21, R23, R22 ;  /* 0x000000161715723e */ /* 0x000fe200000000ff */
[----:B------:R-:W-:Y:S01]  /*2890*/  STS.128 [R2+UR8], R164 ;  /* 0x000000a402007988 */ /* 0x000fe20008000c08 */
[----:B------:R-:W-:Y:S02]  /*28a0*/  F2FP.F16.F32.PACK_AB R22, R25, R24 ;  /* 0x000000181916723e */ /* 0x000fe400000000ff */
[----:B------:R-:W-:Y:S01]  /*28b0*/  F2FP.F16.F32.PACK_AB R23, R27, R26 ;  /* 0x0000001a1b17723e */ /* 0x000fe200000000ff */
[----:B------:R-:W-:Y:S01]  /*28c0*/  STS.128 [R2+UR8+0x4000], R124 ;  /* 0x0040007c02007988 */ /* 0x000fe20008000c08 */
[----:B------:R-:W-:Y:S02]  /*28d0*/  F2FP.F16.F32.PACK_AB R28, R29, R28 ;  /* 0x0000001c1d1c723e */ /* 0x000fe400000000ff */
[----:B------:R-:W-:Y:S01]  /*28e0*/  F2FP.F16.F32.PACK_AB R29, R31, R30 ;  /* 0x0000001e1f1d723e */ /* 0x000fe200000000ff */
[----:B------:R-:W-:Y:S01]  /*28f0*/  STS.128 [R2+UR8+0x8000], R76 ;  /* 0x0080004c02007988 */ /* 0x000fe20008000c08 */
[----:B------:R-:W-:-:S02]  /*2900*/  F2FP.F16.F32.PACK_AB R36, R37, R36 ;  /* 0x000000242524723e */ /* 0x000fc400000000ff */
[----:B------:R-:W-:Y:S01]  /*2910*/  F2FP.F16.F32.PACK_AB R30, R33, R32 ;  /* 0x00000020211e723e */ /* 0x000fe200000000ff */
[----:B------:R3:W-:Y:S01]  /*2920*/  STS.128 [R2+UR8+0xc000], R12 ;  /* 0x00c0000c02007988 */ /* 0x0007e20008000c08 */
[----:B------:R-:W-:Y:S02]  /*2930*/  F2FP.F16.F32.PACK_AB R31, R35, R34 ;  /* 0x00000022231f723e */ /* 0x000fe400000000ff */
[----:B------:R-:W-:Y:S01]  /*2940*/  F2FP.F16.F32.PACK_AB R37, R39, R38 ;  /* 0x000000262725723e */ /* 0x000fe200000000ff */
[----:B------:R-:W-:Y:S01]  /*2950*/  STS.128 [R3+UR8], R112 ;  /* 0x0000007003007988 */ /* 0x000fe20008000c08 */
[----:B------:R-:W-:Y:S02]  /*2960*/  F2FP.F16.F32.PACK_AB R44, R45, R44 ;  /* 0x0000002c2d2c723e */ /* 0x000fe400000000ff */
[----:B------:R-:W-:Y:S01]  /*2970*/  LOP3.LUT R8, R0, 0x30, RZ, 0x3c, !PT ;  /* 0x0000003000087812 */ /* 0x000fe200078e3cff */
[----:B------:R-:W-:Y:S01]  /*2980*/  STS.128 [R3+UR8+0x4000], R132 ;  /* 0x0040008403007988 */ /* 0x000fe20008000c08 */
[----:B------:R-:W-:-:S02]  /*2990*/  F2FP.F16.F32.PACK_AB R38, R41, R40 ;  /* 0x000000282926723e */ /* 0x000fc400000000ff */
[----:B------:R-:W-:Y:S01]  /*29a0*/  F2FP.F16.F32.PACK_AB R39, R43, R42 ;  /* 0x0000002a2b27723e */ /* 0x000fe200000000ff */
[----:B------:R-:W-:Y:S01]  /*29b0*/  STS.128 [R3+UR8+0x8000], R84 ;  /* 0x0080005403007988 */ /* 0x000fe20008000c08 */
[----:B------:R-:W-:Y:S02]  /*29c0*/  F2FP.F16.F32.PACK_AB R45, R47, R46 ;  /* 0x0000002e2f2d723e */ /* 0x000fe400000000ff */
[----:B------:R-:W-:Y:S01]  /*29d0*/  F2FP.F16.F32.PACK_AB R52, R53, R52 ;  /* 0x000000343534723e */ /* 0x000fe200000000ff */
[----:B------:R4:W-:Y:S01]  /*29e0*/  STS.128 [R3+UR8+0xc000], R20 ;  /* 0x00c0001403007988 */ /* 0x0009e20008000c08 */
[----:B--2---:R-:W-:Y:S02]  /*29f0*/  LOP3.LUT R4, R0, 0x40, RZ, 0x3c, !PT ;  /* 0x0000004000047812 */ /* 0x004fe400078e3cff */
[----:B------:R-:W-:Y:S01]  /*2a00*/  F2FP.F16.F32.PACK_AB R46, R49, R48 ;  /* 0x00000030312e723e */ /* 0x000fe200000000ff */
[----:B------:R2:W-:Y:S01]  /*2a10*/  STS.128 [R8+UR8], R120 ;  /* 0x0000007808007988 */ /* 0x0005e20008000c08 */
[----:B------:R-:W-:-:S02]  /*2a20*/  F2FP.F16.F32.PACK_AB R47, R51, R50 ;  /* 0x00000032332f723e */ /* 0x000fc400000000ff */
[----:B------:R-:W-:Y:S01]  /*2a30*/  F2FP.F16.F32.PACK_AB R53, R55, R54 ;  /* 0x000000363735723e */ /* 0x000fe200000000ff */
[----:B------:R2:W-:Y:S01]  /*2a40*/  STS.128 [R8+UR8+0x4000], R72 ;  /* 0x0040004808007988 */ /* 0x0005e20008000c08 */
[----:B------:R-:W-:Y:S02]  /*2a50*/  F2FP.F16.F32.PACK_AB R60, R61, R60 ;  /* 0x0000003c3d3c723e */ /* 0x000fe400000000ff */
[----:B---3--:R-:W-:Y:S01]  /*2a60*/  LOP3.LUT R2, R0, 0x50, RZ, 0x3c, !PT ;  /* 0x0000005000027812 */ /* 0x008fe200078e3cff */
[----:B------:R2:W-:Y:S01]  /*2a70*/  STS.128 [R8+UR8+0x8000], R92 ;  /* 0x0080005c08007988 */ /* 0x0005e20008000c08 */
[----:B------:R-:W-:Y:S02]  /*2a80*/  F2FP.F16.F32.PACK_AB R54, R57, R56 ;  /* 0x000000383936723e */ /* 0x000fe400000000ff */
[----:B------:R-:W-:Y:S01]  /*2a90*/  F2FP.F16.F32.PACK_AB R55, R59, R58 ;  /* 0x0000003a3b37723e */ /* 0x000fe200000000ff */
[----:B------:R2:W-:Y:S01]  /*2aa0*/  STS.128 [R8+UR8+0xc000], R28 ;  /* 0x00c0001c08007988 */ /* 0x0005e20008000c08 */
[----:B------:R-:W-:-:S02]  /*2ab0*/  F2FP.F16.F32.PACK_AB R61, R63, R62 ;  /* 0x0000003e3f3d723e */ /* 0x000fc400000000ff */
[C---:B----4-:R-:W-:Y:S01]  /*2ac0*/  LOP3.LUT R3, R0.reuse, 0x60, RZ, 0x3c, !PT ;  /* 0x0000006000037812 */ /* 0x050fe200078e3cff */
[----:B------:R2:W-:Y:S01]  /*2ad0*/  STS.128 [R4+UR8], R128 ;  /* 0x0000008004007988 */ /* 0x0005e20008000c08 */
[----:B------:R-:W-:Y:S02]  /*2ae0*/  F2FP.F16.F32.PACK_AB R62, R65, R64 ;  /* 0x00000040413e723e */ /* 0x000fe400000000ff */
[----:B------:R-:W-:Y:S01]  /*2af0*/  F2FP.F16.F32.PACK_AB R63, R67, R66 ;  /* 0x00000042433f723e */ /* 0x000fe200000000ff */
[----:B------:R2:W-:Y:S01]  /*2b00*/  STS.128 [R4+UR8+0x4000], R80 ;  /* 0x0040005004007988 */ /* 0x0005e20008000c08 */
[----:B------:R-:W-:-:S03]  /*2b10*/  LOP3.LUT R0, R0, 0x70, RZ, 0x3c, !PT ;  /* 0x0000007000007812 */ /* 0x000fc600078e3cff */
[----:B------:R2:W-:Y:S04]  /*2b20*/  STS.128 [R4+UR8+0x8000], R100 ;  /* 0x0080006404007988 */ /* 0x0005e80008000c08 */
[----:B------:R2:W-:Y:S04]  /*2b30*/  STS.128 [R4+UR8+0xc000], R36 ;  /* 0x00c0002404007988 */ /* 0x0005e80008000c08 */
[----:B------:R2:W-:Y:S04]  /*2b40*/  STS.128 [R2+UR8], R136 ;  /* 0x0000008802007988 */ /* 0x0005e80008000c08 */
[----:B------:R2:W-:Y:S04]  /*2b50*/  STS.128 [R2+UR8+0x4000], R88 ;  /* 0x0040005802007988 */ /* 0x0005e80008000c08 */
        /* <DEDUP_REMOVED lines=9> */
[----:B------:R2:W-:Y:S01]  /*2bf0*/  STS.128 [R0+UR8+0xc000], R60 ;  /* 0x00c0003c00007988 */ /* 0x0005e20008000c08 */
[----:B------:R3:W-:Y:S06]  /*2c00*/  MEMBAR.ALL.CTA ;  /* 0x0000000000007992 */ /* 0x0007ec0000008000 */
[----:B---3--:R-:W3:Y:S02]  /*2c10*/  FENCE.VIEW.ASYNC.S ;  /* 0x00000000000073c6 */ /* 0x008ee40000000000 */
[----:B---3--:R-:W-:Y:S06]  /*2c20*/  BAR.SYNC.DEFER_BLOCKING 0x0 ;  /* 0x0000000000007b1d */ /* 0x008fec0000010000 */
[----:B------:R2:W-:Y:S01]  /*2c30*/  UTMASTG.2D [UR12], [UR16] ;  /* 0x0000000c100073b5 */ /* 0x0005e20008008000 */
[----:B------:R0:W-:Y:S01]  /*2c40*/  UTMACMDFLUSH ;  /* 0x00000000000079b7 */ /* 0x0001e20000000000 */
[----:B------:R-:W-:-:S04]  /*2c50*/  DEPBAR.LE SB0, 0x0 ;  /* 0x000080000000791a */ /* 0x000fc80000000000 */
[----:B------:R-:W-:Y:S08]  /*2c60*/  BAR.SYNC.DEFER_BLOCKING 0x0 ;  /* 0x0000000000007b1d */ /* 0x000ff00000010000 */
[----:B------:R-:W-:Y:S06]  /*2c70*/  BAR.SYNC.DEFER_BLOCKING 0x0 ;  /* 0x0000000000007b1d */ /* 0x000fec0000010000 */
[----:B--2---:R-:W-:Y:S05]  /*2c80*/  @P2 BRA `(.L_x_63) ;  /* 0x0000000000a02947 */ /* 0x004fea0003800000 */
[----:B------:R-:W2:Y:S01]  /*2c90*/  S2UR UR5, SR_CgaCtaId ;  /* 0x00000000000579c3 */ /* 0x000ea20000008800 */
[----:B------:R-:W-:Y:S01]  /*2ca0*/  NOP ;  /* 0x0000000000007918 */ /* 0x000fe20000000000 */
[----:B------:R-:W-:Y:S01]  /*2cb0*/  UMOV UR4, 0x50 ;  /* 0x0000005000047882 */ /* 0x000fe20000000000 */
[----:B------:R-:W-:Y:S02]  /*2cc0*/  IMAD.U32 R0, RZ, RZ, UR32 ;  /* 0x00000020ff007e24 */ /* 0x000fe4000f8e00ff */
[----:B------:R-:W-:Y:S02]  /*2cd0*/  IMAD.MOV.U32 R3, RZ, RZ, 0xff ;  /* 0x000000ffff037424 */ /* 0x000fe400078e00ff */
[----:B------:R-:W-:Y:S01]  /*2ce0*/  IMAD.MOV.U32 R7, RZ, RZ, 0x1 ;  /* 0x00000001ff077424 */ /* 0x000fe200078e00ff */
[----:B------:R-:W-:-:S04]  /*2cf0*/  LOP3.LUT R0, R0, 0xffff, RZ, 0xc0, !PT ;  /* 0x0000ffff00007812 */ /* 0x000fc800078ec0ff */
[----:B------:R-:W-:-:S05]  /*2d00*/  SHF.R.U32.HI R0, RZ, 0x5, R0 ;  /* 0x00000005ff007819 */ /* 0x000fca0000011600 */
[----:B------:R-:W-:Y:S01]  /*2d10*/  VIADD R2, R0, 0x10 ;  /* 0x0000001000027836 */ /* 0x000fe20000000000 */
[----:B------:R-:W-:Y:S01]  /*2d20*/  SHF.L.U32 R0, R3, R0, RZ ;  /* 0x0000000003007219 */ /* 0x000fe200000006ff */
[----:B--2---:R-:W-:-:S03]  /*2d30*/  ULEA UR6, UR5, UR4, 0x18 ;  /* 0x0000000405067291 */ /* 0x004fc6000f8ec0ff */
[----:B------:R-:W-:-:S04]  /*2d40*/  SHF.L.U32 R3, R7, R2, RZ ;  /* 0x0000000207037219 */ /* 0x000fc800000006ff */
[----:B------:R-:W-:Y:S02]  /*2d50*/  LOP3.LUT R0, R3, R0, RZ, 0xfc, !PT ;  /* 0x0000000003007212 */ /* 0x000fe400078efcff */
[----:B------:R-:W2:Y:S02]  /*2d60*/  LDS R5, [UR6] ;  /* 0x00000006ff057984 */ /* 0x000ea40008000800 */
[C---:B------:R-:W-:Y:S02]  /*2d70*/  LOP3.LUT R2, R0.reuse, 0xffff, RZ, 0xc0, !PT ;  /* 0x0000ffff00027812 */ /* 0x040fe400078ec0ff */
[----:B--2---:R-:W-:-:S04]  /*2d80*/  LOP3.LUT R3, R0, 0xffff, R5, 0x80, !PT ;  /* 0x0000ffff00037812 */ /* 0x004fc800078e8005 */
[----:B------:R-:W-:-:S13]  /*2d90*/  ISETP.NE.AND P0, PT, R3, R2, PT ;  /* 0x000000020300720c */ /* 0x000fda0003f05270 */
[----:B------:R-:W-:Y:S05]  /*2da0*/  @P0 BRA `(.L_x_64) ;  /* 0x0000000000500947 */ /* 0x000fea0003800000 */
[----:B------:R-:W-:Y:S02]  /*2db0*/  SHF.R.U32.HI R5, RZ, 0x10, R5 ;  /* 0x00000010ff057819 */ /* 0x000fe40000011605 */
[----:B------:R-:W-:-:S04]  /*2dc0*/  SHF.R.U32.HI R2, RZ, 0x10, R0 ;  /* 0x00000010ff027819 */ /* 0x000fc80000011600 */
[----:B------:R-:W-:-:S04]  /*2dd0*/  LOP3.LUT R5, R5, R2, RZ, 0xc0, !PT ;  /* 0x0000000205057212 */ /* 0x000fc800078ec0ff */
[----:B------:R-:W-:-:S13]  /*2de0*/  ISETP.NE.AND P0, PT, R5, R2, PT ;  /* 0x000000020500720c */ /* 0x000fda0003f05270 */
[----:B------:R-:W-:Y:S05]  /*2df0*/  @P0 BRA `(.L_x_65) ;  /* 0x0000000000300947 */ /* 0x000fea0003800000 */
[----:B------:R-:W-:Y:S01]  /*2e00*/  R2UR UR4, R0 ;  /* 0x00000000000472ca */ /* 0x000fe200000e0000 */
[----:B------:R-:W-:Y:S01]  /*2e10*/  VOTEU.ANY UR5, UPT, PT ;  /* 0x0000000000057886 */ /* 0x000fe200038e0100 */
[----:B------:R-:W2:Y:S01]  /*2e20*/  S2R R0, SR_LANEID ;  /* 0x0000000000007919 */ /* 0x000ea20000000000 */
[----:B------:R-:W-:-:S10]  /*2e30*/  UFLO.U32 UR5, UR5 ;  /* 0x00000005000572bd */ /* 0x000fd400080e0000 */
[----:B------:R-:W-:-:S06]  /*2e40*/  ULOP3.LUT UR4, URZ, UR4, URZ, 0x33, !UPT ;  /* 0x00000004ff047292 */ /* 0x000fcc000f8e33ff */
[----:B------:R-:W-:-:S04]  /*2e50*/  IMAD.U32 R2, RZ, RZ, UR4 ;  /* 0x00000004ff027e24 */ /* 0x000fc8000f8e00ff */
[----:B------:R-:W3:Y:S02]  /*2e60*/  REDUX UR7, R2 ;  /* 0x00000000020773c4 */ /* 0x000ee40000000000 */
[----:B------:R4:W-:Y:S01]  /*2e70*/  UTCATOMSWS.AND URZ, UR4 ;  /* 0x0000000400ff79e3 */ /* 0x0009e20008000000 */
[----:B--2---:R-:W-:Y:S01]  /*2e80*/  ISETP.EQ.U32.AND P0, PT, R0, UR5, PT ;  /* 0x0000000500007c0c */ /* 0x004fe2000bf02070 */
[----:B---3--:R-:W-:-:S12]  /*2e90*/  IMAD.U32 R0, RZ, RZ, UR7 ;  /* 0x00000007ff007e24 */ /* 0x008fd8000f8e00ff */
[----:B------:R4:W-:Y:S01]  /*2ea0*/  @P0 ATOMS.AND RZ, [UR6], R0 ;  /* 0x00000000ffff098c */ /* 0x0009e2000a800006 */
[----:B------:R-:W-:Y:S05]  /*2eb0*/  BRA `(.L_x_63) ;  /* 0x0000000000147947 */ /* 0x000fea0003800000 */
.L_x_65:
[----:B------:R-:W-:-:S07]  /*2ec0*/  MOV R2, 0x2ee0 ;  /* 0x00002ee000027802 */ /* 0x000fce0000000f00 */
[----:B-1----:R-:W-:Y:S05]  /*2ed0*/  CALL.REL.NOINC `($__internal_0_$__cuda_sm10x_tcgen05_guardrail_trap_col_being_dealloced_not_returned_by_alloc) ;  /* 0x0000000000447944 */ /* 0x002fea0003c00000 */
[----:B------:R-:W-:Y:S05]  /*2ee0*/  BRA `(.L_x_63) ;  /* 0x0000000000087947 */ /* 0x000fea0003800000 */
.L_x_64:
[----:B------:R-:W-:-:S07]  /*2ef0*/  MOV R2, 0x2f10 ;  /* 0x00002f1000027802 */ /* 0x000fce0000000f00 */
[----:B-1----:R-:W-:Y:S05]  /*2f00*/  CALL.REL.NOINC `($__internal_2_$__cuda_sm10x_tcgen05_guardrail_trap_unallocated_columns_being_dealloced) ;  /* 0x0000000000507944 */ /* 0x002fea0003c00000 */
.L_x_63:
[----:B------:R-:W-:Y:S01]  /*2f10*/  NOP ;  /* 0x0000000000007918 */ /* 0x000fe20000000000 */
[----:B----4-:R-:W-:Y:S05]  /*2f20*/  EXIT ;  /* 0x000000000000794d */ /* 0x010fea0003800000 */
.L_x_54:
[----:B------:R-:W2:Y:S02]  /*2f30*/  SYNCS.PHASECHK.TRANS64.TRYWAIT P0, [UR8+0xc000], RZ ;  /* 0x00c000ffff0075a7 */ /* 0x000ea40008001108 */
[----:B--2---:R-:W-:Y:S05]  /*2f40*/  @!P0 BRA `(.L_x_54) ;  /* 0xfffffffc00f88947 */ /* 0x004fea000383ffff */
[----:B------:R-:W-:Y:S05]  /*2f50*/  BRA `(.L_x_66) ;  /* 0xffffffe800e87947 */ /* 0x000fea000383ffff */
.L_x_56:
[----:B------:R-:W2:Y:S02]  /*2f60*/  SYNCS.PHASECHK.TRANS64.TRYWAIT P1, [UR8+0xc010], RZ ;  /* 0x00c010ffff0075a7 */ /* 0x000ea40008021108 */
[----:B--2---:R-:W-:Y:S05]  /*2f70*/  @!P1 BRA `(.L_x_56) ;  /* 0xfffffffc00f89947 */ /* 0x004fea000383ffff */
[----:B------:R-:W-:Y:S05]  /*2f80*/  BRA `(.L_x_67) ;  /* 0xffffffec00447947 */ /* 0x000fea000383ffff */
.L_x_57:
[----:B------:R-:W3:Y:S02]  /*2f90*/  SYNCS.PHASECHK.TRANS64.TRYWAIT P0, [UR8+0xc000], R3 ;  /* 0x00c00003ff0075a7 */ /* 0x000ee40008001108 */
[----:B---3--:R-:W-:Y:S05]  /*2fa0*/  @!P0 BRA `(.L_x_57) ;  /* 0xfffffffc00f88947 */ /* 0x008fea000383ffff */
[----:B------:R-:W-:Y:S05]  /*2fb0*/  BRA `(.L_x_68) ;  /* 0xffffffec00b07947 */ /* 0x000fea000383ffff */
.L_x_59:
[----:B------:R-:W3:Y:S02]  /*2fc0*/  SYNCS.PHASECHK.TRANS64.TRYWAIT P0, [UR8+0xc010], R3 ;  /* 0x00c01003ff0075a7 */ /* 0x000ee40008001108 */
[----:B---3--:R-:W-:Y:S05]  /*2fd0*/  @!P0 BRA `(.L_x_59) ;  /* 0xfffffffc00f88947 */ /* 0x008fea000383ffff */
[----:B------:R-:W-:Y:S05]  /*2fe0*/  BRA `(.L_x_69) ;  /* 0xfffffff000007947 */ /* 0x000fea000383ffff */
        .weak           $__internal_0_$__cuda_sm10x_tcgen05_guardrail_trap_col_being_dealloced_not_returned_by_alloc
        .type           $__internal_0_$__cuda_sm10x_tcgen05_guardrail_trap_col_being_dealloced_not_returned_by_alloc,@function
        .size           $__internal_0_$__cuda_sm10x_tcgen05_guardrail_trap_col_being_dealloced_not_returned_by_alloc,($__internal_1_$__cuda_sm10x_tcgen05_guardrail_trap_phase_invalid_during_alloc - $__internal_0_$__cuda_sm10x_tcgen05_guardrail_trap_col_being_dealloced_not_returned_by_alloc)
$__internal_0_$__cuda_sm10x_tcgen05_guardrail_trap_col_being_dealloced_not_returned_by_alloc:
[----:B------:R-:W-:Y:S05]  /*2ff0*/  BPT.TRAP 0x1 ;  /* 0x000000040000795c */ /* 0x000fea0000300000 */
[----:B------:R-:W-:-:S04]  /*3000*/  IMAD.MOV.U32 R3, RZ, RZ, 0x0 ;  /* 0x00000000ff037424 */ /* 0x000fc800078e00ff */
[----:B------:R-:W-:Y:S05]  /*3010*/  RET.REL.NODEC R2 `(gluon_tcgen05) ;  /* 0xffffffcc02f87950 */ /* 0x000fea0003c3ffff */
        .weak           $__internal_1_$__cuda_sm10x_tcgen05_guardrail_trap_phase_invalid_during_alloc
        .type           $__internal_1_$__cuda_sm10x_tcgen05_guardrail_trap_phase_invalid_during_alloc,@function
        .size           $__internal_1_$__cuda_sm10x_tcgen05_guardrail_trap_phase_invalid_during_alloc,($__internal_2_$__cuda_sm10x_tcgen05_guardrail_trap_unallocated_columns_being_dealloced - $__internal_1_$__cuda_sm10x_tcgen05_guardrail_trap_phase_invalid_during_alloc)
$__internal_1_$__cuda_sm10x_tcgen05_guardrail_trap_phase_invalid_during_alloc:
[----:B------:R-:W-:Y:S05]  /*3020*/  BPT.TRAP 0x1 ;  /* 0x000000040000795c */ /* 0x000fea0000300000 */
[----:B------:R-:W-:-:S04]  /*3030*/  IMAD.MOV.U32 R3, RZ, RZ, 0x0 ;  /* 0x00000000ff037424 */ /* 0x000fc800078e00ff */
[----:B------:R-:W-:Y:S05]  /*3040*/  RET.REL.NODEC R2 `(gluon_tcgen05) ;  /* 0xffffffcc02ec7950 */ /* 0x000fea0003c3ffff */
        .weak           $__internal_2_$__cuda_sm10x_tcgen05_guardrail_trap_unallocated_columns_being_dealloced
        .type           $__internal_2_$__cuda_sm10x_tcgen05_guardrail_trap_unallocated_columns_being_dealloced,@function
        .size           $__internal_2_$__cuda_sm10x_tcgen05_guardrail_trap_unallocated_columns_being_dealloced,(.L_x_73 - $__internal_2_$__cuda_sm10x_tcgen05_guardrail_trap_unallocated_columns_being_dealloced)
$__internal_2_$__cuda_sm10x_tcgen05_guardrail_trap_unallocated_columns_being_dealloced:
[----:B------:R-:W-:Y:S05]  /*3050*/  BPT.TRAP 0x1 ;  /* 0x000000040000795c */ /* 0x000fea0000300000 */
[----:B------:R-:W-:-:S04]  /*3060*/  IMAD.MOV.U32 R3, RZ, RZ, 0x0 ;  /* 0x00000000ff037424 */ /* 0x000fc800078e00ff */
[----:B------:R-:W-:Y:S05]  /*3070*/  RET.REL.NODEC R2 `(gluon_tcgen05) ;  /* 0xffffffcc02e07950 */ /* 0x000fea0003c3ffff */
.L_x_70:
[----:B------:R-:W-:-:S00]  /*3080*/  BRA `(.L_x_70) ;  /* 0xfffffffc00fc7947 */ /* 0x000fc0000383ffff */
[----:B------:R-:W-:-:S00]  /*3090*/  NOP ;  /* 0x0000000000007918 */ /* 0x000fc00000000000 */
        /* <DEDUP_REMOVED lines=14> */
.L_x_73:


//--------------------- .nv.shared.gluon_tcgen05  --------------------------
	.section	.nv.shared.gluon_tcgen05,"aw",@nobits
	.sectionflags	@""
	.align	16
	.zero		1024


//--------------------- .nv.shared.reserved.0     --------------------------
	.section	.nv.shared.reserved.0,"aw",@nobits
	.align	8
	.weak		__nv_reservedSMEM_offset_0_alias
	.size		__nv_reservedSMEM_offset_0_alias, 0, 64
	.other		__nv_reservedSMEM_offset_0_alias,@"STO_CUDA_RESERVED_SHARED STV_DEFAULT"
__nv_reservedSMEM_offset_0_alias:
	.zero		0
.nv.shared.reserved.0:
	.zero		64
	.weak		__nv_reservedSMEM_allocation_phase
	.type		__nv_reservedSMEM_allocation_phase,@object
	.size		__nv_reservedSMEM_allocation_phase,(.L_0 - __nv_reservedSMEM_allocation_phase)
__nv_reservedSMEM_allocation_phase:
	.zero		1
.L_0:
	.zero		7
	.weak		__nv_reservedSMEM_devtool_atexit_pc
	.type		__nv_reservedSMEM_devtool_atexit_pc,@object
	.size		__nv_reservedSMEM_devtool_atexit_pc,(__nv_reservedSMEM_allocation_mask - __nv_reservedSMEM_devtool_atexit_pc)
__nv_reservedSMEM_devtool_atexit_pc:
	.zero		8
	.weak		__nv_reservedSMEM_allocation_mask
	.type		__nv_reservedSMEM_allocation_mask,@object
	.size		__nv_reservedSMEM_allocation_mask,(.L_2 - __nv_reservedSMEM_allocation_mask)
__nv_reservedSMEM_allocation_mask:
	.zero		4
.L_2:


//--------------------- .nv.constant0.gluon_tcgen05 --------------------------
	.section	.nv.constant0.gluon_tcgen05,"a",@progbits
	.sectionflags	@""
	.align	4
.nv.constant0.gluon_tcgen05:
	.zero		976


//--------------------- SYMBOLS --------------------------

	.type		.nv.reservedSmem.offset0,@object
	.size		.nv.reservedSmem.offset0,0x4
	.type		.nv.reservedSmem.cap,@object
	.size		.nv.reservedSmem.cap,0x4
